//
// Generated by NVIDIA NVVM Compiler
//
// Compiler Build ID: CL-36424714
// Cuda compilation tools, release 13.0, V13.0.88
// Based on NVVM 20.0.0
//

.version 9.0
.target sm_100
.address_size 64

	// .globl	_Z41panel_pivot_prescale_and_swap_coop_kernelP6__halfiiiiiS0_PiiS1_
.extern .shared .align 16 .b8 smem[];

.visible .entry _Z41panel_pivot_prescale_and_swap_coop_kernelP6__halfiiiiiS0_PiiS1_(
	.param .u64 .ptr .align 1 _Z41panel_pivot_prescale_and_swap_coop_kernelP6__halfiiiiiS0_PiiS1__param_0,
	.param .u32 _Z41panel_pivot_prescale_and_swap_coop_kernelP6__halfiiiiiS0_PiiS1__param_1,
	.param .u32 _Z41panel_pivot_prescale_and_swap_coop_kernelP6__halfiiiiiS0_PiiS1__param_2,
	.param .u32 _Z41panel_pivot_prescale_and_swap_coop_kernelP6__halfiiiiiS0_PiiS1__param_3,
	.param .u32 _Z41panel_pivot_prescale_and_swap_coop_kernelP6__halfiiiiiS0_PiiS1__param_4,
	.param .u32 _Z41panel_pivot_prescale_and_swap_coop_kernelP6__halfiiiiiS0_PiiS1__param_5,
	.param .u64 .ptr .align 1 _Z41panel_pivot_prescale_and_swap_coop_kernelP6__halfiiiiiS0_PiiS1__param_6,
	.param .u64 .ptr .align 1 _Z41panel_pivot_prescale_and_swap_coop_kernelP6__halfiiiiiS0_PiiS1__param_7,
	.param .u32 _Z41panel_pivot_prescale_and_swap_coop_kernelP6__halfiiiiiS0_PiiS1__param_8,
	.param .u64 .ptr .align 1 _Z41panel_pivot_prescale_and_swap_coop_kernelP6__halfiiiiiS0_PiiS1__param_9
)
{
	.reg .pred 	%p<75>;
	.reg .b16 	%rs<164>;
	.reg .b32 	%r<274>;
	.reg .b32 	%f<25>;
	.reg .b64 	%rd<104>;

	ld.param.u64 	%rd13, [_Z41panel_pivot_prescale_and_swap_coop_kernelP6__halfiiiiiS0_PiiS1__param_0];
	ld.param.u32 	%r57, [_Z41panel_pivot_prescale_and_swap_coop_kernelP6__halfiiiiiS0_PiiS1__param_1];
	ld.param.u32 	%r59, [_Z41panel_pivot_prescale_and_swap_coop_kernelP6__halfiiiiiS0_PiiS1__param_3];
	ld.param.u32 	%r62, [_Z41panel_pivot_prescale_and_swap_coop_kernelP6__halfiiiiiS0_PiiS1__param_5];
	ld.param.u64 	%rd10, [_Z41panel_pivot_prescale_and_swap_coop_kernelP6__halfiiiiiS0_PiiS1__param_6];
	ld.param.u64 	%rd11, [_Z41panel_pivot_prescale_and_swap_coop_kernelP6__halfiiiiiS0_PiiS1__param_7];
	cvta.to.global.u64 	%rd1, %rd13;
	cvta.to.global.u64 	%rd2, %rd11;
	cvta.to.global.u64 	%rd3, %rd10;
	mov.u32 	%r1, %tid.x;
	mov.u32 	%r270, %ntid.x;
	add.s32 	%r3, %r62, %r59;
	setp.ge.s32 	%p1, %r3, %r57;
	@%p1 bra 	$L__BB0_63;
	mov.f32 	%f7, 0f00000000;
	// begin inline asm
	{  cvt.rn.f16.f32 %rs27, %f7;}

	// end inline asm
	mov.u32 	%r4, %nctaid.x;
	mul.lo.s32 	%r5, %r270, %r4;
	mov.u32 	%r6, %ctaid.x;
	mad.lo.s32 	%r63, %r6, %r270, %r1;
	add.s32 	%r272, %r63, %r3;
	setp.ge.s32 	%p2, %r272, %r57;
	mov.u16 	%rs156, %rs27;
	mov.u32 	%r262, %r3;
	@%p2 bra 	$L__BB0_6;
	ld.param.u32 	%r249, [_Z41panel_pivot_prescale_and_swap_coop_kernelP6__halfiiiiiS0_PiiS1__param_2];
	mul.wide.s32 	%rd4, %r3, %r249;
	add.s32 	%r65, %r272, %r5;
	max.s32 	%r66, %r57, %r65;
	setp.lt.s32 	%p3, %r65, %r57;
	selp.u32 	%r67, 1, 0, %p3;
	add.s32 	%r68, %r65, %r67;
	sub.s32 	%r69, %r66, %r68;
	div.u32 	%r70, %r69, %r5;
	add.s32 	%r8, %r70, %r67;
	and.b32  	%r71, %r8, 3;
	setp.eq.s32 	%p4, %r71, 3;
	mov.u32 	%r259, %r272;
	mov.u32 	%r262, %r3;
	mov.u16 	%rs156, %rs27;
	@%p4 bra 	$L__BB0_5;
	add.s32 	%r72, %r8, 1;
	and.b32  	%r73, %r72, 3;
	neg.s32 	%r256, %r73;
	mov.u32 	%r259, %r272;
	mov.u32 	%r262, %r3;
	mov.u16 	%rs156, %rs27;
$L__BB0_4:
	.pragma "nounroll";
	cvt.s64.s32 	%rd14, %r259;
	add.s64 	%rd15, %rd4, %rd14;
	shl.b64 	%rd16, %rd15, 1;
	add.s64 	%rd17, %rd1, %rd16;
	ld.global.u16 	%rs30, [%rd17];
	// begin inline asm
	{abs.f16 %rs29,%rs30;
}
	// end inline asm
	// begin inline asm
	{ .reg .pred __$temp3;
  setp.gt.f16  __$temp3, %rs29, %rs156;
  selp.u16 %rs31, 1, 0, __$temp3;}
	// end inline asm
	setp.eq.s16 	%p5, %rs31, 0;
	selp.b16 	%rs156, %rs156, %rs29, %p5;
	selp.b32 	%r262, %r262, %r259, %p5;
	mad.lo.s32 	%r259, %r270, %r4, %r259;
	add.s32 	%r256, %r256, 1;
	setp.ne.s32 	%p6, %r256, 0;
	@%p6 bra 	$L__BB0_4;
$L__BB0_5:
	setp.lt.u32 	%p7, %r8, 3;
	@%p7 bra 	$L__BB0_6;
	bra.uni 	$L__BB0_64;
$L__BB0_6:
	shl.b32 	%r117, %r270, 1;
	mov.u32 	%r118, smem;
	add.s32 	%r20, %r118, %r117;
	// begin inline asm
	{mov.u32 %r81, WARP_SZ;
}
	// end inline asm
	shl.b32 	%r119, %r81, 8;
	add.s32 	%r114, %r119, -8161;
	// begin inline asm
	{  mov.b32 %r82, {%rs156,%rs156};}

	// end inline asm
	mov.b32 	%r85, 16;
	mov.b32 	%r115, -1;
	// begin inline asm
	{shfl.sync.down.b32 %r83,%r82,%r85,%r114,%r115;
}
	// end inline asm
	// begin inline asm
	{.reg .f16 low,high;
 mov.b32 {low,high}, %r83;
 mov.b16 %rs56, low;}
	// end inline asm
	shfl.sync.down.b32	%r120|%p13, %r262, 16, 31, -1;
	// begin inline asm
	{ .reg .pred __$temp3;
  setp.gt.f16  __$temp3, %rs56, %rs156;
  selp.u16 %rs57, 1, 0, __$temp3;}
	// end inline asm
	setp.eq.s16 	%p14, %rs57, 0;
	selp.b16 	%rs65, %rs156, %rs56, %p14;
	selp.b32 	%r121, %r262, %r120, %p14;
	// begin inline asm
	{  mov.b32 %r89, {%rs65,%rs65};}

	// end inline asm
	mov.b32 	%r92, 8;
	// begin inline asm
	{shfl.sync.down.b32 %r90,%r89,%r92,%r114,%r115;
}
	// end inline asm
	// begin inline asm
	{.reg .f16 low,high;
 mov.b32 {low,high}, %r90;
 mov.b16 %rs62, low;}
	// end inline asm
	shfl.sync.down.b32	%r122|%p15, %r121, 8, 31, -1;
	// begin inline asm
	{ .reg .pred __$temp3;
  setp.gt.f16  __$temp3, %rs62, %rs65;
  selp.u16 %rs63, 1, 0, __$temp3;}
	// end inline asm
	setp.eq.s16 	%p16, %rs63, 0;
	selp.b16 	%rs71, %rs65, %rs62, %p16;
	selp.b32 	%r123, %r121, %r122, %p16;
	// begin inline asm
	{  mov.b32 %r96, {%rs71,%rs71};}

	// end inline asm
	mov.b32 	%r99, 4;
	// begin inline asm
	{shfl.sync.down.b32 %r97,%r96,%r99,%r114,%r115;
}
	// end inline asm
	// begin inline asm
	{.reg .f16 low,high;
 mov.b32 {low,high}, %r97;
 mov.b16 %rs68, low;}
	// end inline asm
	shfl.sync.down.b32	%r124|%p17, %r123, 4, 31, -1;
	// begin inline asm
	{ .reg .pred __$temp3;
  setp.gt.f16  __$temp3, %rs68, %rs71;
  selp.u16 %rs69, 1, 0, __$temp3;}
	// end inline asm
	setp.eq.s16 	%p18, %rs69, 0;
	selp.b16 	%rs77, %rs71, %rs68, %p18;
	selp.b32 	%r125, %r123, %r124, %p18;
	// begin inline asm
	{  mov.b32 %r103, {%rs77,%rs77};}

	// end inline asm
	mov.b32 	%r106, 2;
	// begin inline asm
	{shfl.sync.down.b32 %r104,%r103,%r106,%r114,%r115;
}
	// end inline asm
	// begin inline asm
	{.reg .f16 low,high;
 mov.b32 {low,high}, %r104;
 mov.b16 %rs74, low;}
	// end inline asm
	shfl.sync.down.b32	%r126|%p19, %r125, 2, 31, -1;
	// begin inline asm
	{ .reg .pred __$temp3;
  setp.gt.f16  __$temp3, %rs74, %rs77;
  selp.u16 %rs75, 1, 0, __$temp3;}
	// end inline asm
	setp.eq.s16 	%p20, %rs75, 0;
	selp.b16 	%rs83, %rs77, %rs74, %p20;
	selp.b32 	%r127, %r125, %r126, %p20;
	// begin inline asm
	{  mov.b32 %r110, {%rs83,%rs83};}

	// end inline asm
	mov.b32 	%r113, 1;
	// begin inline asm
	{shfl.sync.down.b32 %r111,%r110,%r113,%r114,%r115;
}
	// end inline asm
	// begin inline asm
	{.reg .f16 low,high;
 mov.b32 {low,high}, %r111;
 mov.b16 %rs80, low;}
	// end inline asm
	shfl.sync.down.b32	%r128|%p21, %r127, 1, 31, -1;
	// begin inline asm
	{ .reg .pred __$temp3;
  setp.gt.f16  __$temp3, %rs80, %rs83;
  selp.u16 %rs81, 1, 0, __$temp3;}
	// end inline asm
	setp.eq.s16 	%p22, %rs81, 0;
	selp.b16 	%rs7, %rs83, %rs80, %p22;
	selp.b32 	%r22, %r127, %r128, %p22;
	and.b32  	%r23, %r1, 31;
	setp.eq.s32 	%p23, %r23, 0;
	@%p23 bra 	$L__BB0_7;
	bra.uni 	$L__BB0_8;
$L__BB0_7:
	shr.u32 	%r129, %r1, 5;
	shl.b32 	%r130, %r129, 1;
	add.s32 	%r132, %r118, %r130;
	st.shared.u16 	[%r132], %rs7;
	shl.b32 	%r133, %r129, 2;
	add.s32 	%r134, %r20, %r133;
	st.shared.u32 	[%r134], %r22;
$L__BB0_8:
	bar.sync 	0;
	setp.gt.u32 	%p24, %r1, 31;
	@%p24 bra 	$L__BB0_13;
	shr.u32 	%r135, %r270, 5;
	setp.ge.u32 	%p25, %r23, %r135;
	mov.u16 	%rs158, %rs27;
	mov.u32 	%r265, %r3;
	@%p25 bra 	$L__BB0_11;
	shl.b32 	%r136, %r23, 1;
	add.s32 	%r138, %r118, %r136;
	ld.shared.u16 	%rs158, [%r138];
	shl.b32 	%r139, %r23, 2;
	add.s32 	%r140, %r20, %r139;
	ld.shared.u32 	%r265, [%r140];
$L__BB0_11:
	setp.ne.s32 	%p26, %r23, 0;
	// begin inline asm
	{  mov.b32 %r141, {%rs158,%rs158};}

	// end inline asm
	mov.b32 	%r144, 16;
	mov.b32 	%r174, -1;
	// begin inline asm
	{shfl.sync.down.b32 %r142,%r141,%r144,%r114,%r174;
}
	// end inline asm
	// begin inline asm
	{.reg .f16 low,high;
 mov.b32 {low,high}, %r142;
 mov.b16 %rs86, low;}
	// end inline asm
	shfl.sync.down.b32	%r176|%p27, %r265, 16, 31, -1;
	// begin inline asm
	{ .reg .pred __$temp3;
  setp.gt.f16  __$temp3, %rs86, %rs158;
  selp.u16 %rs87, 1, 0, __$temp3;}
	// end inline asm
	setp.eq.s16 	%p28, %rs87, 0;
	selp.b16 	%rs95, %rs158, %rs86, %p28;
	selp.b32 	%r177, %r265, %r176, %p28;
	// begin inline asm
	{  mov.b32 %r148, {%rs95,%rs95};}

	// end inline asm
	mov.b32 	%r151, 8;
	// begin inline asm
	{shfl.sync.down.b32 %r149,%r148,%r151,%r114,%r174;
}
	// end inline asm
	// begin inline asm
	{.reg .f16 low,high;
 mov.b32 {low,high}, %r149;
 mov.b16 %rs92, low;}
	// end inline asm
	shfl.sync.down.b32	%r178|%p29, %r177, 8, 31, -1;
	// begin inline asm
	{ .reg .pred __$temp3;
  setp.gt.f16  __$temp3, %rs92, %rs95;
  selp.u16 %rs93, 1, 0, __$temp3;}
	// end inline asm
	setp.eq.s16 	%p30, %rs93, 0;
	selp.b16 	%rs101, %rs95, %rs92, %p30;
	selp.b32 	%r179, %r177, %r178, %p30;
	// begin inline asm
	{  mov.b32 %r155, {%rs101,%rs101};}

	// end inline asm
	mov.b32 	%r158, 4;
	// begin inline asm
	{shfl.sync.down.b32 %r156,%r155,%r158,%r114,%r174;
}
	// end inline asm
	// begin inline asm
	{.reg .f16 low,high;
 mov.b32 {low,high}, %r156;
 mov.b16 %rs98, low;}
	// end inline asm
	shfl.sync.down.b32	%r180|%p31, %r179, 4, 31, -1;
	// begin inline asm
	{ .reg .pred __$temp3;
  setp.gt.f16  __$temp3, %rs98, %rs101;
  selp.u16 %rs99, 1, 0, __$temp3;}
	// end inline asm
	setp.eq.s16 	%p32, %rs99, 0;
	selp.b16 	%rs107, %rs101, %rs98, %p32;
	selp.b32 	%r181, %r179, %r180, %p32;
	// begin inline asm
	{  mov.b32 %r162, {%rs107,%rs107};}

	// end inline asm
	mov.b32 	%r165, 2;
	// begin inline asm
	{shfl.sync.down.b32 %r163,%r162,%r165,%r114,%r174;
}
	// end inline asm
	// begin inline asm
	{.reg .f16 low,high;
 mov.b32 {low,high}, %r163;
 mov.b16 %rs104, low;}
	// end inline asm
	shfl.sync.down.b32	%r182|%p33, %r181, 2, 31, -1;
	// begin inline asm
	{ .reg .pred __$temp3;
  setp.gt.f16  __$temp3, %rs104, %rs107;
  selp.u16 %rs105, 1, 0, __$temp3;}
	// end inline asm
	setp.eq.s16 	%p34, %rs105, 0;
	selp.b16 	%rs113, %rs107, %rs104, %p34;
	selp.b32 	%r183, %r181, %r182, %p34;
	// begin inline asm
	{  mov.b32 %r169, {%rs113,%rs113};}

	// end inline asm
	mov.b32 	%r172, 1;
	// begin inline asm
	{shfl.sync.down.b32 %r170,%r169,%r172,%r114,%r174;
}
	// end inline asm
	// begin inline asm
	{.reg .f16 low,high;
 mov.b32 {low,high}, %r170;
 mov.b16 %rs110, low;}
	// end inline asm
	shfl.sync.down.b32	%r184|%p35, %r183, 1, 31, -1;
	// begin inline asm
	{ .reg .pred __$temp3;
  setp.gt.f16  __$temp3, %rs110, %rs113;
  selp.u16 %rs111, 1, 0, __$temp3;}
	// end inline asm
	setp.eq.s16 	%p36, %rs111, 0;
	selp.b16 	%rs12, %rs113, %rs110, %p36;
	selp.b32 	%r30, %r183, %r184, %p36;
	@%p26 bra 	$L__BB0_13;
	mul.wide.u32 	%rd34, %r6, 2;
	add.s64 	%rd35, %rd3, %rd34;
	st.global.u16 	[%rd35], %rs12;
	mul.wide.u32 	%rd36, %r6, 4;
	add.s64 	%rd37, %rd2, %rd36;
	st.global.u32 	[%rd37], %r30;
$L__BB0_13:
	// begin inline asm
	mov.u32 %r185, %envreg2;
	// end inline asm
	cvt.u64.u32 	%rd38, %r185;
	// begin inline asm
	mov.u32 %r186, %envreg1;
	// end inline asm
	cvt.u64.u32 	%rd39, %r186;
	shl.b64 	%rd40, %rd39, 32;
	or.b64  	%rd5, %rd40, %rd38;
	setp.ne.s64 	%p37, %rd5, 0;
	@%p37 bra 	$L__BB0_15;
	// begin inline asm
	trap;
	// end inline asm
$L__BB0_15:
	add.s64 	%rd6, %rd5, 4;
	barrier.sync 	0;
	mov.u32 	%r187, %tid.y;
	add.s32 	%r188, %r1, %r187;
	mov.u32 	%r189, %tid.z;
	or.b32  	%r31, %r188, %r189;
	setp.ne.s32 	%p38, %r31, 0;
	@%p38 bra 	$L__BB0_18;
	mov.u32 	%r192, %nctaid.y;
	mul.lo.s32 	%r193, %r4, %r192;
	mov.u32 	%r194, %nctaid.z;
	mul.lo.s32 	%r195, %r193, %r194;
	mov.u32 	%r196, %ctaid.y;
	add.s32 	%r197, %r6, %r196;
	mov.u32 	%r198, %ctaid.z;
	neg.s32 	%r199, %r198;
	setp.eq.s32 	%p39, %r197, %r199;
	sub.s32 	%r200, -2147483647, %r195;
	selp.b32 	%r191, %r200, 1, %p39;
	// begin inline asm
	atom.add.release.gpu.u32 %r190,[%rd6],%r191;
	// end inline asm
$L__BB0_17:
	// begin inline asm
	ld.acquire.gpu.u32 %r201,[%rd6];
	// end inline asm
	xor.b32  	%r202, %r201, %r190;
	setp.gt.s32 	%p40, %r202, -1;
	@%p40 bra 	$L__BB0_17;
$L__BB0_18:
	barrier.sync 	0;
	setp.ne.s32 	%p41, %r6, 0;
	cvt.s64.s32 	%rd7, %r3;
	@%p41 bra 	$L__BB0_31;
	ld.param.u32 	%r254, [_Z41panel_pivot_prescale_and_swap_coop_kernelP6__halfiiiiiS0_PiiS1__param_8];
	setp.ge.s32 	%p42, %r1, %r254;
	mov.u16 	%rs160, %rs27;
	mov.u32 	%r268, %r3;
	@%p42 bra 	$L__BB0_24;
	mov.u32 	%r266, %r1;
	mov.u32 	%r268, %r3;
	mov.u16 	%rs160, %rs27;
$L__BB0_21:
	ld.param.u64 	%rd100, [_Z41panel_pivot_prescale_and_swap_coop_kernelP6__halfiiiiiS0_PiiS1__param_6];
	cvta.to.global.u64 	%rd43, %rd100;
	mul.wide.s32 	%rd44, %r266, 2;
	add.s64 	%rd45, %rd43, %rd44;
	ld.global.u16 	%rs14, [%rd45];
	// begin inline asm
	{ .reg .pred __$temp3;
  setp.gt.f16  __$temp3, %rs14, %rs160;
  selp.u16 %rs114, 1, 0, __$temp3;}
	// end inline asm
	setp.eq.s16 	%p43, %rs114, 0;
	@%p43 bra 	$L__BB0_23;
	ld.param.u64 	%rd101, [_Z41panel_pivot_prescale_and_swap_coop_kernelP6__halfiiiiiS0_PiiS1__param_7];
	cvta.to.global.u64 	%rd46, %rd101;
	mul.wide.s32 	%rd47, %r266, 4;
	add.s64 	%rd48, %rd46, %rd47;
	ld.global.u32 	%r268, [%rd48];
	mov.u16 	%rs160, %rs14;
$L__BB0_23:
	ld.param.u32 	%r255, [_Z41panel_pivot_prescale_and_swap_coop_kernelP6__halfiiiiiS0_PiiS1__param_8];
	add.s32 	%r266, %r266, %r270;
	setp.lt.s32 	%p44, %r266, %r255;
	@%p44 bra 	$L__BB0_21;
$L__BB0_24:
	shl.b32 	%r203, %r1, 1;
	add.s32 	%r39, %r118, %r203;
	st.shared.u16 	[%r39], %rs160;
	shl.b32 	%r207, %r1, 2;
	add.s32 	%r40, %r20, %r207;
	st.shared.u32 	[%r40], %r268;
	bar.sync 	0;
	setp.lt.u32 	%p45, %r270, 2;
	@%p45 bra 	$L__BB0_29;
$L__BB0_25:
	mov.u32 	%r41, %r270;
	shr.u32 	%r270, %r41, 1;
	setp.ge.u32 	%p46, %r1, %r270;
	@%p46 bra 	$L__BB0_28;
	and.b32  	%r208, %r41, 2046;
	add.s32 	%r209, %r39, %r208;
	ld.shared.u16 	%rs17, [%r209];
	ld.shared.u16 	%rs119, [%r39];
	// begin inline asm
	{ .reg .pred __$temp3;
  setp.gt.f16  __$temp3, %rs17, %rs119;
  selp.u16 %rs117, 1, 0, __$temp3;}
	// end inline asm
	setp.eq.s16 	%p47, %rs117, 0;
	@%p47 bra 	$L__BB0_28;
	st.shared.u16 	[%r39], %rs17;
	shl.b32 	%r210, %r270, 2;
	add.s32 	%r211, %r40, %r210;
	ld.shared.u32 	%r212, [%r211];
	st.shared.u32 	[%r40], %r212;
$L__BB0_28:
	bar.sync 	0;
	setp.gt.u32 	%p48, %r41, 3;
	@%p48 bra 	$L__BB0_25;
$L__BB0_29:
	setp.ne.s32 	%p49, %r1, 0;
	@%p49 bra 	$L__BB0_31;
	ld.param.u64 	%rd102, [_Z41panel_pivot_prescale_and_swap_coop_kernelP6__halfiiiiiS0_PiiS1__param_9];
	ld.shared.u32 	%r216, [%r20];
	add.s32 	%r217, %r216, 1;
	cvta.to.global.u64 	%rd49, %rd102;
	shl.b64 	%rd50, %rd7, 2;
	add.s64 	%rd51, %rd49, %rd50;
	st.global.u32 	[%rd51], %r217;
$L__BB0_31:
	setp.ne.s64 	%p50, %rd5, 0;
	@%p50 bra 	$L__BB0_33;
	// begin inline asm
	trap;
	// end inline asm
$L__BB0_33:
	setp.ne.s32 	%p51, %r31, 0;
	barrier.sync 	0;
	@%p51 bra 	$L__BB0_36;
	mov.u32 	%r220, %nctaid.y;
	mul.lo.s32 	%r221, %r4, %r220;
	mov.u32 	%r222, %nctaid.z;
	mul.lo.s32 	%r223, %r221, %r222;
	mov.u32 	%r224, %ctaid.y;
	add.s32 	%r225, %r6, %r224;
	mov.u32 	%r226, %ctaid.z;
	neg.s32 	%r227, %r226;
	setp.eq.s32 	%p52, %r225, %r227;
	sub.s32 	%r228, -2147483647, %r223;
	selp.b32 	%r219, %r228, 1, %p52;
	// begin inline asm
	atom.add.release.gpu.u32 %r218,[%rd6],%r219;
	// end inline asm
$L__BB0_35:
	// begin inline asm
	ld.acquire.gpu.u32 %r229,[%rd6];
	// end inline asm
	xor.b32  	%r230, %r229, %r218;
	setp.gt.s32 	%p53, %r230, -1;
	@%p53 bra 	$L__BB0_35;
$L__BB0_36:
	ld.param.u64 	%rd103, [_Z41panel_pivot_prescale_and_swap_coop_kernelP6__halfiiiiiS0_PiiS1__param_9];
	ld.param.u32 	%r250, [_Z41panel_pivot_prescale_and_swap_coop_kernelP6__halfiiiiiS0_PiiS1__param_2];
	barrier.sync 	0;
	cvta.to.global.u64 	%rd54, %rd103;
	shl.b64 	%rd55, %rd7, 2;
	add.s64 	%rd56, %rd54, %rd55;
	ld.global.u32 	%r231, [%rd56];
	add.s32 	%r44, %r231, -1;
	cvt.s64.s32 	%rd57, %r250;
	mul.lo.s64 	%rd8, %rd7, %rd57;
	cvt.s64.s32 	%rd9, %r231;
	add.s64 	%rd58, %rd8, %rd9;
	shl.b64 	%rd59, %rd58, 1;
	add.s64 	%rd60, %rd1, %rd59;
	ld.global.u16 	%rs18, [%rd60+-2];
	// begin inline asm
	{ .reg .pred __$temp3;
  setp.eq.f16  __$temp3, %rs18, %rs27;
  selp.u16 %rs120, 1, 0, __$temp3;}
	// end inline asm
	setp.ne.s16 	%p54, %rs120, 0;
	@%p54 bra 	$L__BB0_63;
	setp.eq.s32 	%p55, %r44, %r3;
	@%p55 bra 	$L__BB0_45;
	setp.ge.s32 	%p56, %r272, %r57;
	@%p56 bra 	$L__BB0_51;
$L__BB0_39:
	setp.eq.s32 	%p57, %r272, %r44;
	@%p57 bra 	$L__BB0_44;
	cvt.s64.s32 	%rd61, %r272;
	add.s64 	%rd62, %rd8, %rd61;
	shl.b64 	%rd63, %rd62, 1;
	add.s64 	%rd64, %rd1, %rd63;
	ld.global.u16 	%rs123, [%rd64];
	// begin inline asm
	{  cvt.f32.f16 %f8, %rs123;}

	// end inline asm
	// begin inline asm
	{  cvt.f32.f16 %f9, %rs18;}

	// end inline asm
	// begin inline asm
	{rcp.approx.ftz.f32 %f10, %f9;
}
	// end inline asm
	mul.f32 	%f12, %f8, %f10;
	// begin inline asm
	{  cvt.rn.f16.f32 %rs163, %f12;}

	// end inline asm
	// begin inline asm
	{abs.f16 %rs126,%rs163;
}
	// end inline asm
	mov.b16 	%rs130, 143;
	// begin inline asm
	{ .reg .pred __$temp3;
  setp.lt.f16  __$temp3, %rs126, %rs130;
  selp.u16 %rs128, 1, 0, __$temp3;}
	// end inline asm
	setp.eq.s16 	%p58, %rs128, 0;
	@%p58 bra 	$L__BB0_43;
	// begin inline asm
	{ .reg .pred __$temp3;
  setp.lt.f16  __$temp3, %rs27, %rs126;
  selp.u16 %rs131, 1, 0, __$temp3;}
	// end inline asm
	setp.eq.s16 	%p59, %rs131, 0;
	@%p59 bra 	$L__BB0_43;
	neg.f32 	%f14, %f9;
	fma.rn.f32 	%f16, %f14, %f12, %f8;
	fma.rn.f32 	%f13, %f10, %f16, %f12;
	// begin inline asm
	{  cvt.rn.f16.f32 %rs163, %f13;}

	// end inline asm
$L__BB0_43:
	st.global.u16 	[%rd64], %rs163;
$L__BB0_44:
	mov.u32 	%r232, %ntid.x;
	mad.lo.s32 	%r272, %r232, %r4, %r272;
	setp.lt.s32 	%p60, %r272, %r57;
	@%p60 bra 	$L__BB0_39;
	bra.uni 	$L__BB0_51;
$L__BB0_45:
	add.s32 	%r271, %r272, 1;
	setp.ge.s32 	%p61, %r271, %r57;
	@%p61 bra 	$L__BB0_51;
	// begin inline asm
	{  cvt.f32.f16 %f17, %rs18;}

	// end inline asm
	// begin inline asm
	{rcp.approx.ftz.f32 %f18, %f17;
}
	// end inline asm
	neg.f32 	%f2, %f17;
	mov.u32 	%r233, %ntid.x;
$L__BB0_47:
	cvt.s64.s32 	%rd69, %r271;
	add.s64 	%rd70, %rd8, %rd69;
	shl.b64 	%rd71, %rd70, 1;
	add.s64 	%rd72, %rd1, %rd71;
	ld.global.u16 	%rs136, [%rd72];
	// begin inline asm
	{  cvt.f32.f16 %f20, %rs136;}

	// end inline asm
	mul.f32 	%f21, %f20, %f18;
	// begin inline asm
	{  cvt.rn.f16.f32 %rs162, %f21;}

	// end inline asm
	// begin inline asm
	{abs.f16 %rs138,%rs162;
}
	// end inline asm
	mov.b16 	%rs142, 143;
	// begin inline asm
	{ .reg .pred __$temp3;
  setp.lt.f16  __$temp3, %rs138, %rs142;
  selp.u16 %rs140, 1, 0, __$temp3;}
	// end inline asm
	setp.eq.s16 	%p62, %rs140, 0;
	@%p62 bra 	$L__BB0_50;
	// begin inline asm
	{ .reg .pred __$temp3;
  setp.lt.f16  __$temp3, %rs27, %rs138;
  selp.u16 %rs143, 1, 0, __$temp3;}
	// end inline asm
	setp.eq.s16 	%p63, %rs143, 0;
	@%p63 bra 	$L__BB0_50;
	fma.rn.f32 	%f24, %f2, %f21, %f20;
	fma.rn.f32 	%f22, %f18, %f24, %f21;
	// begin inline asm
	{  cvt.rn.f16.f32 %rs162, %f22;}

	// end inline asm
$L__BB0_50:
	st.global.u16 	[%rd72], %rs162;
	mad.lo.s32 	%r271, %r233, %r4, %r271;
	setp.lt.s32 	%p64, %r271, %r57;
	@%p64 bra 	$L__BB0_47;
$L__BB0_51:
	setp.ne.s64 	%p65, %rd5, 0;
	@%p65 bra 	$L__BB0_53;
	// begin inline asm
	trap;
	// end inline asm
$L__BB0_53:
	setp.ne.s32 	%p66, %r31, 0;
	barrier.sync 	0;
	@%p66 bra 	$L__BB0_56;
	mov.u32 	%r236, %nctaid.y;
	mul.lo.s32 	%r237, %r4, %r236;
	mov.u32 	%r238, %nctaid.z;
	mul.lo.s32 	%r239, %r237, %r238;
	mov.u32 	%r240, %ctaid.y;
	add.s32 	%r241, %r6, %r240;
	mov.u32 	%r242, %ctaid.z;
	neg.s32 	%r243, %r242;
	setp.eq.s32 	%p67, %r241, %r243;
	sub.s32 	%r244, -2147483647, %r239;
	selp.b32 	%r235, %r244, 1, %p67;
	// begin inline asm
	atom.add.release.gpu.u32 %r234,[%rd6],%r235;
	// end inline asm
$L__BB0_55:
	// begin inline asm
	ld.acquire.gpu.u32 %r245,[%rd6];
	// end inline asm
	xor.b32  	%r246, %r245, %r234;
	setp.gt.s32 	%p68, %r246, -1;
	@%p68 bra 	$L__BB0_55;
$L__BB0_56:
	setp.ne.s32 	%p69, %r6, 0;
	barrier.sync 	0;
	setp.eq.s32 	%p70, %r44, %r3;
	or.pred  	%p71, %p69, %p70;
	@%p71 bra 	$L__BB0_63;
	ld.param.u32 	%r253, [_Z41panel_pivot_prescale_and_swap_coop_kernelP6__halfiiiiiS0_PiiS1__param_4];
	shl.b32 	%r247, %r1, 1;
	add.s32 	%r273, %r59, %r247;
	add.s32 	%r52, %r253, %r59;
	setp.ge.s32 	%p72, %r247, %r253;
	@%p72 bra 	$L__BB0_63;
	mov.u32 	%r248, %ntid.x;
	shl.b32 	%r53, %r248, 1;
$L__BB0_59:
	add.s32 	%r55, %r273, 1;
	setp.ge.s32 	%p73, %r55, %r52;
	@%p73 bra 	$L__BB0_61;
	ld.param.u32 	%r252, [_Z41panel_pivot_prescale_and_swap_coop_kernelP6__halfiiiiiS0_PiiS1__param_2];
	mul.wide.s32 	%rd86, %r273, %r252;
	mul.wide.s32 	%rd87, %r55, %r252;
	add.s64 	%rd88, %rd86, %rd7;
	shl.b64 	%rd89, %rd88, 1;
	add.s64 	%rd90, %rd1, %rd89;
	ld.global.u16 	%rs149, [%rd90];
	add.s64 	%rd91, %rd87, %rd7;
	shl.b64 	%rd92, %rd91, 1;
	add.s64 	%rd93, %rd1, %rd92;
	ld.global.u16 	%rs150, [%rd93];
	add.s64 	%rd94, %rd86, %rd9;
	shl.b64 	%rd95, %rd94, 1;
	add.s64 	%rd96, %rd1, %rd95;
	ld.global.u16 	%rs151, [%rd96+-2];
	add.s64 	%rd97, %rd87, %rd9;
	shl.b64 	%rd98, %rd97, 1;
	add.s64 	%rd99, %rd1, %rd98;
	ld.global.u16 	%rs152, [%rd99+-2];
	st.global.u16 	[%rd90], %rs151;
	st.global.u16 	[%rd93], %rs152;
	st.global.u16 	[%rd96+-2], %rs149;
	st.global.u16 	[%rd99+-2], %rs150;
	bra.uni 	$L__BB0_62;
$L__BB0_61:
	ld.param.u32 	%r251, [_Z41panel_pivot_prescale_and_swap_coop_kernelP6__halfiiiiiS0_PiiS1__param_2];
	mul.wide.s32 	%rd79, %r273, %r251;
	add.s64 	%rd80, %rd79, %rd7;
	shl.b64 	%rd81, %rd80, 1;
	add.s64 	%rd82, %rd1, %rd81;
	ld.global.u16 	%rs147, [%rd82];
	add.s64 	%rd83, %rd79, %rd9;
	shl.b64 	%rd84, %rd83, 1;
	add.s64 	%rd85, %rd1, %rd84;
	ld.global.u16 	%rs148, [%rd85+-2];
	st.global.u16 	[%rd82], %rs148;
	st.global.u16 	[%rd85+-2], %rs147;
$L__BB0_62:
	add.s32 	%r273, %r273, %r53;
	setp.lt.s32 	%p74, %r273, %r52;
	@%p74 bra 	$L__BB0_59;
$L__BB0_63:
	ret;
$L__BB0_64:
	cvt.s64.s32 	%rd18, %r259;
	add.s64 	%rd19, %rd4, %rd18;
	shl.b64 	%rd20, %rd19, 1;
	add.s64 	%rd21, %rd1, %rd20;
	ld.global.u16 	%rs35, [%rd21];
	// begin inline asm
	{abs.f16 %rs34,%rs35;
}
	// end inline asm
	// begin inline asm
	{ .reg .pred __$temp3;
  setp.gt.f16  __$temp3, %rs34, %rs156;
  selp.u16 %rs36, 1, 0, __$temp3;}
	// end inline asm
	setp.eq.s16 	%p8, %rs36, 0;
	selp.b16 	%rs43, %rs156, %rs34, %p8;
	selp.b32 	%r74, %r262, %r259, %p8;
	add.s32 	%r76, %r259, %r5;
	cvt.s64.s32 	%rd22, %r76;
	add.s64 	%rd23, %rd4, %rd22;
	shl.b64 	%rd24, %rd23, 1;
	add.s64 	%rd25, %rd1, %rd24;
	ld.global.u16 	%rs40, [%rd25];
	// begin inline asm
	{abs.f16 %rs39,%rs40;
}
	// end inline asm
	// begin inline asm
	{ .reg .pred __$temp3;
  setp.gt.f16  __$temp3, %rs39, %rs43;
  selp.u16 %rs41, 1, 0, __$temp3;}
	// end inline asm
	setp.eq.s16 	%p9, %rs41, 0;
	selp.b16 	%rs48, %rs43, %rs39, %p9;
	selp.b32 	%r77, %r74, %r76, %p9;
	add.s32 	%r78, %r76, %r5;
	cvt.s64.s32 	%rd26, %r78;
	add.s64 	%rd27, %rd4, %rd26;
	shl.b64 	%rd28, %rd27, 1;
	add.s64 	%rd29, %rd1, %rd28;
	ld.global.u16 	%rs45, [%rd29];
	// begin inline asm
	{abs.f16 %rs44,%rs45;
}
	// end inline asm
	// begin inline asm
	{ .reg .pred __$temp3;
  setp.gt.f16  __$temp3, %rs44, %rs48;
  selp.u16 %rs46, 1, 0, __$temp3;}
	// end inline asm
	setp.eq.s16 	%p10, %rs46, 0;
	selp.b16 	%rs53, %rs48, %rs44, %p10;
	selp.b32 	%r79, %r77, %r78, %p10;
	add.s32 	%r80, %r78, %r5;
	cvt.s64.s32 	%rd30, %r80;
	add.s64 	%rd31, %rd4, %rd30;
	shl.b64 	%rd32, %rd31, 1;
	add.s64 	%rd33, %rd1, %rd32;
	ld.global.u16 	%rs50, [%rd33];
	// begin inline asm
	{abs.f16 %rs49,%rs50;
}
	// end inline asm
	// begin inline asm
	{ .reg .pred __$temp3;
  setp.gt.f16  __$temp3, %rs49, %rs53;
  selp.u16 %rs51, 1, 0, __$temp3;}
	// end inline asm
	setp.eq.s16 	%p11, %rs51, 0;
	selp.b16 	%rs156, %rs53, %rs49, %p11;
	selp.b32 	%r262, %r79, %r80, %p11;
	add.s32 	%r259, %r80, %r5;
	setp.lt.s32 	%p12, %r259, %r57;
	@%p12 bra 	$L__BB0_64;
	bra.uni 	$L__BB0_6;

}
	// .globl	_Z23panel_update_kernel_vecP6__halfiiiii
.visible .entry _Z23panel_update_kernel_vecP6__halfiiiii(
	.param .u64 .ptr .align 1 _Z23panel_update_kernel_vecP6__halfiiiii_param_0,
	.param .u32 _Z23panel_update_kernel_vecP6__halfiiiii_param_1,
	.param .u32 _Z23panel_update_kernel_vecP6__halfiiiii_param_2,
	.param .u32 _Z23panel_update_kernel_vecP6__halfiiiii_param_3,
	.param .u32 _Z23panel_update_kernel_vecP6__halfiiiii_param_4,
	.param .u32 _Z23panel_update_kernel_vecP6__halfiiiii_param_5
)
{
	.reg .pred 	%p<5>;
	.reg .b16 	%rs<17>;
	.reg .b32 	%r<25>;
	.reg .b64 	%rd<30>;

	ld.param.u64 	%rd2, [_Z23panel_update_kernel_vecP6__halfiiiii_param_0];
	ld.param.u32 	%r6, [_Z23panel_update_kernel_vecP6__halfiiiii_param_1];
	ld.param.u32 	%r7, [_Z23panel_update_kernel_vecP6__halfiiiii_param_2];
	ld.param.u32 	%r8, [_Z23panel_update_kernel_vecP6__halfiiiii_param_3];
	ld.param.u32 	%r9, [_Z23panel_update_kernel_vecP6__halfiiiii_param_4];
	ld.param.u32 	%r10, [_Z23panel_update_kernel_vecP6__halfiiiii_param_5];
	cvta.to.global.u64 	%rd1, %rd2;
	add.s32 	%r1, %r10, %r8;
	add.s32 	%r2, %r9, %r8;
	setp.ge.s32 	%p1, %r1, %r6;
	@%p1 bra 	$L__BB1_6;
	add.s32 	%r3, %r1, 1;
	mov.u32 	%r11, %ctaid.x;
	add.s32 	%r4, %r3, %r11;
	setp.ge.s32 	%p2, %r4, %r2;
	@%p2 bra 	$L__BB1_6;
	mov.u32 	%r12, %ctaid.y;
	shl.b32 	%r13, %r12, 9;
	mov.u32 	%r14, %tid.x;
	shl.b32 	%r15, %r14, 1;
	add.s32 	%r16, %r15, %r13;
	add.s32 	%r5, %r16, %r3;
	add.s32 	%r17, %r5, 1;
	setp.lt.s32 	%p3, %r17, %r6;
	@%p3 bra 	$L__BB1_5;
	setp.ge.s32 	%p4, %r5, %r6;
	@%p4 bra 	$L__BB1_6;
	cvt.s64.s32 	%rd5, %r1;
	mul.wide.s32 	%rd6, %r4, %r7;
	add.s64 	%rd7, %rd6, %rd5;
	shl.b64 	%rd8, %rd7, 1;
	add.s64 	%rd3, %rd2, %rd8;
	// begin inline asm
	ld.global.nc.b16 %rs1, [%rd3];
	// end inline asm
	cvt.s64.s32 	%rd9, %r5;
	mul.wide.s32 	%rd10, %r1, %r7;
	add.s64 	%rd11, %rd10, %rd9;
	shl.b64 	%rd12, %rd11, 1;
	add.s64 	%rd4, %rd2, %rd12;
	// begin inline asm
	ld.global.nc.b16 %rs2, [%rd4];
	// end inline asm
	add.s64 	%rd13, %rd6, %rd9;
	shl.b64 	%rd14, %rd13, 1;
	add.s64 	%rd15, %rd1, %rd14;
	ld.global.u16 	%rs7, [%rd15];
	// begin inline asm
	{mul.f16 %rs3,%rs2,%rs1;
}
	// end inline asm
	// begin inline asm
	{sub.f16 %rs6,%rs7,%rs3;
}
	// end inline asm
	st.global.u16 	[%rd15], %rs6;
	bra.uni 	$L__BB1_6;
$L__BB1_5:
	cvt.s64.s32 	%rd19, %r1;
	mul.wide.s32 	%rd20, %r4, %r7;
	add.s64 	%rd21, %rd20, %rd19;
	shl.b64 	%rd22, %rd21, 1;
	add.s64 	%rd16, %rd2, %rd22;
	// begin inline asm
	ld.global.nc.b16 %rs9, [%rd16];
	// end inline asm
	// begin inline asm
	{  mov.b32 %r18, {%rs9,%rs9};}

	// end inline asm
	cvt.s64.s32 	%rd23, %r5;
	mul.wide.s32 	%rd24, %r1, %r7;
	add.s64 	%rd25, %rd24, %rd23;
	shl.b64 	%rd26, %rd25, 1;
	add.s64 	%rd17, %rd2, %rd26;
	// begin inline asm
	ld.global.nc.b16 %rs11, [%rd17];
	// end inline asm
	add.s64 	%rd18, %rd17, 2;
	// begin inline asm
	ld.global.nc.b16 %rs12, [%rd18];
	// end inline asm
	add.s64 	%rd27, %rd20, %rd23;
	shl.b64 	%rd28, %rd27, 1;
	add.s64 	%rd29, %rd1, %rd28;
	ld.global.u16 	%rs13, [%rd29];
	ld.global.u16 	%rs14, [%rd29+2];
	mov.b32 	%r23, {%rs13, %rs14};
	mov.b32 	%r20, {%rs11, %rs12};
	// begin inline asm
	{mul.f16x2 %r19,%r20,%r18;
}
	// end inline asm
	// begin inline asm
	{sub.f16x2 %r22,%r23,%r19;
}
	// end inline asm
	mov.b32 	{%rs15, %rs16}, %r22;
	st.global.u16 	[%rd29], %rs15;
	st.global.u16 	[%rd29+2], %rs16;
$L__BB1_6:
	ret;

}


// ===== COMPILED SASS (sm_100) =====

	.target	sm_100

	.elftype	@"ET_EXEC"


//--------------------- .note.nv.tkinfo           --------------------------
	.section	.note.nv.tkinfo,"",@"SHT_NOTE"
	.sectionflags	@"SHF_NOTE_NV_TKINFO"
	.tkinfo
        /*0018*/ 	.word	0x00000002
        /*0030*/ 	.string	""
        /*0030*/ 	.string	"ptxas"
        /*0030*/ 	.string	"Cuda compilation tools, release 13.0, V13.0.88"
        /*0030*/ 	.string	"Build cuda_13.0.r13.0/compiler.36424714_0"
        /*0030*/ 	.string	"-arch sm_100 -m 64 "



//--------------------- .note.nv.cuinfo           --------------------------
	.section	.note.nv.cuinfo,"",@"SHT_NOTE"
	.sectionflags	@"SHF_NOTE_NV_CUINFO"
        /*0018*/ 	.short	0x0002
        /*001a*/ 	.short	0x0064
        /*001c*/ 	.short	0x0082
	.zero		2


//--------------------- .nv.info                  --------------------------
	.section	.nv.info,"",@"SHT_CUDA_INFO"
	.align	4


	//----- nvinfo : EIATTR_REGCOUNT
	.align		4
        /*0000*/ 	.byte	0x04, 0x2f
        /*0002*/ 	.short	(.L_1 - .L_0)
	.align		4
.L_0:
        /*0004*/ 	.word	index@(_Z41panel_pivot_prescale_and_swap_coop_kernelP6__halfiiiiiS0_PiiS1_)
        /*0008*/ 	.word	0x0000001c


	//----- nvinfo : EIATTR_FRAME_SIZE
	.align		4
.L_1:
        /*000c*/ 	.byte	0x04, 0x11
        /*000e*/ 	.short	(.L_3 - .L_2)
	.align		4
.L_2:
        /*0010*/ 	.word	index@(_Z41panel_pivot_prescale_and_swap_coop_kernelP6__halfiiiiiS0_PiiS1_)
        /*0014*/ 	.word	0x00000000


	//----- nvinfo : EIATTR_REGCOUNT
	.align		4
.L_3:
        /*0018*/ 	.byte	0x04, 0x2f
        /*001a*/ 	.short	(.L_5 - .L_4)
	.align		4
.L_4:
        /*001c*/ 	.word	index@(_Z23panel_update_kernel_vecP6__halfiiiii)
        /*0020*/ 	.word	0x00000012


	//----- nvinfo : EIATTR_FRAME_SIZE
	.align		4
.L_5:
        /*0024*/ 	.byte	0x04, 0x11
        /*0026*/ 	.short	(.L_7 - .L_6)
	.align		4
.L_6:
        /*0028*/ 	.word	index@(_Z23panel_update_kernel_vecP6__halfiiiii)
        /*002c*/ 	.word	0x00000000


	//----- nvinfo : EIATTR_MIN_STACK_SIZE
	.align		4
.L_7:
        /*0030*/ 	.byte	0x04, 0x12
        /*0032*/ 	.short	(.L_9 - .L_8)
	.align		4
.L_8:
        /*0034*/ 	.word	index@(_Z23panel_update_kernel_vecP6__halfiiiii)
        /*0038*/ 	.word	0x00000000


	//----- nvinfo : EIATTR_MIN_STACK_SIZE
	.align		4
.L_9:
        /*003c*/ 	.byte	0x04, 0x12
        /*003e*/ 	.short	(.L_11 - .L_10)
	.align		4
.L_10:
        /*0040*/ 	.word	index@(_Z41panel_pivot_prescale_and_swap_coop_kernelP6__halfiiiiiS0_PiiS1_)
        /*0044*/ 	.word	0x00000000
.L_11:


//--------------------- .nv.compat                --------------------------
	.section	.nv.compat,"",@"SHT_CUDA_COMPAT_INFO"
	.align	4
        /*0000*/ 	.byte	0x02, 0x09, 0x00, 0x00, 0x02, 0x02, 0x01, 0x00, 0x02, 0x05, 0x05, 0x00, 0x03, 0x07, 0x01, 0x01
        /*0010*/ 	.byte	0x02, 0x03, 0x00, 0x00, 0x02, 0x06, 0x01, 0x00, 0x04, 0x0b, 0x08, 0x00, 0x09, 0x00, 0x00, 0x00
        /*0020*/ 	.byte	0x00, 0x00, 0x00, 0x00


//--------------------- .nv.info._Z23panel_update_kernel_vecP6__halfiiiii --------------------------
	.section	.nv.info._Z23panel_update_kernel_vecP6__halfiiiii,"",@"SHT_CUDA_INFO"
	.sectionflags	@""
	.align	4


	//----- nvinfo : EIATTR_CUDA_API_VERSION
	.align		4
        /*0000*/ 	.byte	0x04, 0x37
        /*0002*/ 	.short	(.L_13 - .L_12)
.L_12:
        /*0004*/ 	.word	0x00000082


	//----- nvinfo : EIATTR_KPARAM_INFO
	.align		4
.L_13:
        /*0008*/ 	.byte	0x04, 0x17
        /*000a*/ 	.short	(.L_15 - .L_14)
.L_14:
        /*000c*/ 	.word	0x00000000
        /*0010*/ 	.short	0x0005
        /*0012*/ 	.short	0x0018
        /*0014*/ 	.byte	0x00, 0xf0, 0x11, 0x00


	//----- nvinfo : EIATTR_KPARAM_INFO
	.align		4
.L_15:
        /*0018*/ 	.byte	0x04, 0x17
        /*001a*/ 	.short	(.L_17 - .L_16)
.L_16:
        /*001c*/ 	.word	0x00000000
        /*0020*/ 	.short	0x0004
        /*0022*/ 	.short	0x0014
        /*0024*/ 	.byte	0x00, 0xf0, 0x11, 0x00


	//----- nvinfo : EIATTR_KPARAM_INFO
	.align		4
.L_17:
        /*0028*/ 	.byte	0x04, 0x17
        /*002a*/ 	.short	(.L_19 - .L_18)
.L_18:
        /*002c*/ 	.word	0x00000000
        /*0030*/ 	.short	0x0003
        /*0032*/ 	.short	0x0010
        /*0034*/ 	.byte	0x00, 0xf0, 0x11, 0x00


	//----- nvinfo : EIATTR_KPARAM_INFO
	.align		4
.L_19:
        /*0038*/ 	.byte	0x04, 0x17
        /*003a*/ 	.short	(.L_21 - .L_20)
.L_20:
        /*003c*/ 	.word	0x00000000
        /*0040*/ 	.short	0x0002
        /*0042*/ 	.short	0x000c
        /*0044*/ 	.byte	0x00, 0xf0, 0x11, 0x00


	//----- nvinfo : EIATTR_KPARAM_INFO
	.align		4
.L_21:
        /*0048*/ 	.byte	0x04, 0x17
        /*004a*/ 	.short	(.L_23 - .L_22)
.L_22:
        /*004c*/ 	.word	0x00000000
        /*0050*/ 	.short	0x0001
        /*0052*/ 	.short	0x0008
        /*0054*/ 	.byte	0x00, 0xf0, 0x11, 0x00


	//----- nvinfo : EIATTR_KPARAM_INFO
	.align		4
.L_23:
        /*0058*/ 	.byte	0x04, 0x17
        /*005a*/ 	.short	(.L_25 - .L_24)
.L_24:
        /*005c*/ 	.word	0x00000000
        /*0060*/ 	.short	0x0000
        /*0062*/ 	.short	0x0000
        /*0064*/ 	.byte	0x00, 0xf5, 0x21, 0x00


	//----- nvinfo : EIATTR_SPARSE_MMA_MASK
	.align		4
.L_25:
        /*0068*/ 	.byte	0x03, 0x50
        /*006a*/ 	.short	0x0000


	//----- nvinfo : EIATTR_MAXREG_COUNT
	.align		4
        /*006c*/ 	.byte	0x03, 0x1b
        /*006e*/ 	.short	0x00ff


	//----- nvinfo : EIATTR_MERCURY_ISA_VERSION
	.align		4
        /*0070*/ 	.byte	0x03, 0x5f
        /*0072*/ 	.short	0x0101


	//----- nvinfo : EIATTR_VRC_CTA_INIT_COUNT
	.align		4
        /*0074*/ 	.byte	0x02, 0x4a
	.zero		1
	.zero		1


	//----- nvinfo : EIATTR_EXIT_INSTR_OFFSETS
	.align		4
        /*0078*/ 	.byte	0x04, 0x1c
        /*007a*/ 	.short	(.L_27 - .L_26)


	//   ....[0]....
.L_26:
        /*007c*/ 	.word	0x00000070


	//   ....[1]....
        /*0080*/ 	.word	0x000000c0


	//   ....[2]....
        /*0084*/ 	.word	0x00000160


	//   ....[3]....
        /*0088*/ 	.word	0x00000290


	//   ....[4]....
        /*008c*/ 	.word	0x00000430


	//----- nvinfo : EIATTR_CRS_STACK_SIZE
	.align		4
.L_27:
        /*0090*/ 	.byte	0x04, 0x1e
        /*0092*/ 	.short	(.L_29 - .L_28)
.L_28:
        /*0094*/ 	.word	0x00000000


	//----- nvinfo : EIATTR_CBANK_PARAM_SIZE
	.align		4
.L_29:
        /*0098*/ 	.byte	0x03, 0x19
        /*009a*/ 	.short	0x001c


	//----- nvinfo : EIATTR_PARAM_CBANK
	.align		4
        /*009c*/ 	.byte	0x04, 0x0a
        /*009e*/ 	.short	(.L_31 - .L_30)
	.align		4
.L_30:
        /*00a0*/ 	.word	index@(.nv.constant0._Z23panel_update_kernel_vecP6__halfiiiii)
        /*00a4*/ 	.short	0x0380
        /*00a6*/ 	.short	0x001c


	//----- nvinfo : EIATTR_SW_WAR
	.align		4
.L_31:
        /*00a8*/ 	.byte	0x04, 0x36
        /*00aa*/ 	.short	(.L_33 - .L_32)
.L_32:
        /*00ac*/ 	.word	0x00000008
.L_33:


//--------------------- .nv.info._Z41panel_pivot_prescale_and_swap_coop_kernelP6__halfiiiiiS0_PiiS1_ --------------------------
	.section	.nv.info._Z41panel_pivot_prescale_and_swap_coop_kernelP6__halfiiiiiS0_PiiS1_,"",@"SHT_CUDA_INFO"
	.sectionflags	@""
	.align	4


	//----- nvinfo : EIATTR_CUDA_API_VERSION
	.align		4
        /*0000*/ 	.byte	0x04, 0x37
        /*0002*/ 	.short	(.L_35 - .L_34)
.L_34:
        /*0004*/ 	.word	0x00000082


	//----- nvinfo : EIATTR_KPARAM_INFO
	.align		4
.L_35:
        /*0008*/ 	.byte	0x04, 0x17
        /*000a*/ 	.short	(.L_37 - .L_36)
.L_36:
        /*000c*/ 	.word	0x00000000
        /*0010*/ 	.short	0x0009
        /*0012*/ 	.short	0x0038
        /*0014*/ 	.byte	0x00, 0xf5, 0x21, 0x00


	//----- nvinfo : EIATTR_KPARAM_INFO
	.align		4
.L_37:
        /*0018*/ 	.byte	0x04, 0x17
        /*001a*/ 	.short	(.L_39 - .L_38)
.L_38:
        /*001c*/ 	.word	0x00000000
        /*0020*/ 	.short	0x0008
        /*0022*/ 	.short	0x0030
        /*0024*/ 	.byte	0x00, 0xf0, 0x11, 0x00


	//----- nvinfo : EIATTR_KPARAM_INFO
	.align		4
.L_39:
        /*0028*/ 	.byte	0x04, 0x17
        /*002a*/ 	.short	(.L_41 - .L_40)
.L_40:
        /*002c*/ 	.word	0x00000000
        /*0030*/ 	.short	0x0007
        /*0032*/ 	.short	0x0028
        /*0034*/ 	.byte	0x00, 0xf5, 0x21, 0x00


	//----- nvinfo : EIATTR_KPARAM_INFO
	.align		4
.L_41:
        /*0038*/ 	.byte	0x04, 0x17
        /*003a*/ 	.short	(.L_43 - .L_42)
.L_42:
        /*003c*/ 	.word	0x00000000
        /*0040*/ 	.short	0x0006
        /*0042*/ 	.short	0x0020
        /*0044*/ 	.byte	0x00, 0xf5, 0x21, 0x00


	//----- nvinfo : EIATTR_KPARAM_INFO
	.align		4
.L_43:
        /*0048*/ 	.byte	0x04, 0x17
        /*004a*/ 	.short	(.L_45 - .L_44)
.L_44:
        /*004c*/ 	.word	0x00000000
        /*0050*/ 	.short	0x0005
        /*0052*/ 	.short	0x0018
        /*0054*/ 	.byte	0x00, 0xf0, 0x11, 0x00


	//----- nvinfo : EIATTR_KPARAM_INFO
	.align		4
.L_45:
        /*0058*/ 	.byte	0x04, 0x17
        /*005a*/ 	.short	(.L_47 - .L_46)
.L_46:
        /*005c*/ 	.word	0x00000000
        /*0060*/ 	.short	0x0004
        /*0062*/ 	.short	0x0014
        /*0064*/ 	.byte	0x00, 0xf0, 0x11, 0x00


	//----- nvinfo : EIATTR_KPARAM_INFO
	.align		4
.L_47:
        /*0068*/ 	.byte	0x04, 0x17
        /*006a*/ 	.short	(.L_49 - .L_48)
.L_48:
        /*006c*/ 	.word	0x00000000
        /*0070*/ 	.short	0x0003
        /*0072*/ 	.short	0x0010
        /*0074*/ 	.byte	0x00, 0xf0, 0x11, 0x00


	//----- nvinfo : EIATTR_KPARAM_INFO
	.align		4
.L_49:
        /*0078*/ 	.byte	0x04, 0x17
        /*007a*/ 	.short	(.L_51 - .L_50)
.L_50:
        /*007c*/ 	.word	0x00000000
        /*0080*/ 	.short	0x0002
        /*0082*/ 	.short	0x000c
        /*0084*/ 	.byte	0x00, 0xf0, 0x11, 0x00


	//----- nvinfo : EIATTR_KPARAM_INFO
	.align		4
.L_51:
        /*0088*/ 	.byte	0x04, 0x17
        /*008a*/ 	.short	(.L_53 - .L_52)
.L_52:
        /*008c*/ 	.word	0x00000000
        /*0090*/ 	.short	0x0001
        /*0092*/ 	.short	0x0008
        /*0094*/ 	.byte	0x00, 0xf0, 0x11, 0x00


	//----- nvinfo : EIATTR_KPARAM_INFO
	.align		4
.L_53:
        /*0098*/ 	.byte	0x04, 0x17
        /*009a*/ 	.short	(.L_55 - .L_54)
.L_54:
        /*009c*/ 	.word	0x00000000
        /*00a0*/ 	.short	0x0000
        /*00a2*/ 	.short	0x0000
        /*00a4*/ 	.byte	0x00, 0xf5, 0x21, 0x00


	//----- nvinfo : EIATTR_SPARSE_MMA_MASK
	.align		4
.L_55:
        /*00a8*/ 	.byte	0x03, 0x50
        /*00aa*/ 	.short	0x0000


	//----- nvinfo : EIATTR_MAXREG_COUNT
	.align		4
        /*00ac*/ 	.byte	0x03, 0x1b
        /*00ae*/ 	.short	0x00ff


	//----- nvinfo : EIATTR_NUM_BARRIERS
	.align		4
        /*00b0*/ 	.byte	0x02, 0x4c
        /*00b2*/ 	.byte	0x01
	.zero		1


	//----- nvinfo : EIATTR_MERCURY_ISA_VERSION
	.align		4
        /*00b4*/ 	.byte	0x03, 0x5f
        /*00b6*/ 	.short	0x0101


	//----- nvinfo : EIATTR_INT_WARP_WIDE_INSTR_OFFSETS
	.align		4
        /*00b8*/ 	.byte	0x04, 0x31
        /*00ba*/ 	.short	(.L_57 - .L_56)


	//   ....[0]....
.L_56:
        /*00bc*/ 	.word	0x00000f80


	//   ....[1]....
        /*00c0*/ 	.word	0x000010c0


	//   ....[2]....
        /*00c4*/ 	.word	0x00001620


	//   ....[3]....
        /*00c8*/ 	.word	0x00001760


	//   ....[4]....
        /*00cc*/ 	.word	0x00001e60


	//   ....[5]....
        /*00d0*/ 	.word	0x00001fa0


	//----- nvinfo : EIATTR_COOP_GROUP_MASK_REGIDS
	.align		4
.L_57:
        /*00d4*/ 	.byte	0x04, 0x29
        /*00d6*/ 	.short	(.L_59 - .L_58)


	//   ....[0]....
.L_58:
        /*00d8*/ 	.word	0xffffffff


	//   ....[1]....
        /*00dc*/ 	.word	0xffffffff


	//   ....[2]....
        /*00e0*/ 	.word	0xffffffff


	//   ....[3]....
        /*00e4*/ 	.word	0xffffffff


	//   ....[4]....
        /*00e8*/ 	.word	0xffffffff


	//   ....[5]....
        /*00ec*/ 	.word	0xffffffff


	//   ....[6]....
        /*00f0*/ 	.word	0xffffffff


	//   ....[7]....
        /*00f4*/ 	.word	0xffffffff


	//   ....[8]....
        /*00f8*/ 	.word	0xffffffff


	//   ....[9]....
        /*00fc*/ 	.word	0xffffffff


	//   ....[10]....
        /*0100*/ 	.word	0xffffffff


	//   ....[11]....
        /*0104*/ 	.word	0xffffffff


	//   ....[12]....
        /*0108*/ 	.word	0xffffffff


	//   ....[13]....
        /*010c*/ 	.word	0xffffffff


	//   ....[14]....
        /*0110*/ 	.word	0xffffffff


	//   ....[15]....
        /*0114*/ 	.word	0xffffffff


	//   ....[16]....
        /*0118*/ 	.word	0xffffffff


	//   ....[17]....
        /*011c*/ 	.word	0xffffffff


	//   ....[18]....
        /*0120*/ 	.word	0xffffffff


	//   ....[19]....
        /*0124*/ 	.word	0xffffffff


	//   ....[20]....
        /*0128*/ 	.word	0xffffffff


	//   ....[21]....
        /*012c*/ 	.word	0xffffffff


	//   ....[22]....
        /*0130*/ 	.word	0xffffffff


	//   ....[23]....
        /*0134*/ 	.word	0xffffffff


	//   ....[24]....
        /*0138*/ 	.word	0xffffffff


	//   ....[25]....
        /*013c*/ 	.word	0xffffffff


	//   ....[26]....
        /*0140*/ 	.word	0x0500000b


	//   ....[27]....
        /*0144*/ 	.word	0x0500000b


	//   ....[28]....
        /*0148*/ 	.word	0x0500000b


	//   ....[29]....
        /*014c*/ 	.word	0x0500000b


	//   ....[30]....
        /*0150*/ 	.word	0x0500000b


	//   ....[31]....
        /*0154*/ 	.word	0x0500000b


	//   ....[32]....
        /*0158*/ 	.word	0x0500000b


	//   ....[33]....
        /*015c*/ 	.word	0x0500000b


	//   ....[34]....
        /*0160*/ 	.word	0x0500000b


	//   ....[35]....
        /*0164*/ 	.word	0x0500000b


	//   ....[36]....
        /*0168*/ 	.word	0x0500000b


	//   ....[37]....
        /*016c*/ 	.word	0x0500000b


	//   ....[38]....
        /*0170*/ 	.word	0x0500000b


	//   ....[39]....
        /*0174*/ 	.word	0x0500000b


	//   ....[40]....
        /*0178*/ 	.word	0x0500000b


	//   ....[41]....
        /*017c*/ 	.word	0x0500000b


	//----- nvinfo : EIATTR_COOP_GROUP_INSTR_OFFSETS
	.align		4
.L_59:
        /*0180*/ 	.byte	0x04, 0x28
        /*0182*/ 	.short	(.L_61 - .L_60)


	//   ....[0]....
.L_60:
        /*0184*/ 	.word	0x00000830


	//   ....[1]....
        /*0188*/ 	.word	0x00000860


	//   ....[2]....
        /*018c*/ 	.word	0x000008c0


	//   ....[3]....
        /*0190*/ 	.word	0x000008d0


	//   ....[4]....
        /*0194*/ 	.word	0x00000930


	//   ....[5]....
        /*0198*/ 	.word	0x00000950


	//   ....[6]....
        /*019c*/ 	.word	0x000009b0


	//   ....[7]....
        /*01a0*/ 	.word	0x000009c0


	//   ....[8]....
        /*01a4*/ 	.word	0x00000a20


	//   ....[9]....
        /*01a8*/ 	.word	0x00000a30


	//   ....[10]....
        /*01ac*/ 	.word	0x00000bb0


	//   ....[11]....
        /*01b0*/ 	.word	0x00000bf0


	//   ....[12]....
        /*01b4*/ 	.word	0x00000c10


	//   ....[13]....
        /*01b8*/ 	.word	0x00000c50


	//   ....[14]....
        /*01bc*/ 	.word	0x00000c70


	//   ....[15]....
        /*01c0*/ 	.word	0x00000c90


	//   ....[16]....
        /*01c4*/ 	.word	0x00000cd0


	//   ....[17]....
        /*01c8*/ 	.word	0x00000cf0


	//   ....[18]....
        /*01cc*/ 	.word	0x00000d40


	//   ....[19]....
        /*01d0*/ 	.word	0x00000d50


	//   ....[20]....
        /*01d4*/ 	.word	0x00000ec0


	//   ....[21]....
        /*01d8*/ 	.word	0x00001170


	//   ....[22]....
        /*01dc*/ 	.word	0x000015a0


	//   ....[23]....
        /*01e0*/ 	.word	0x00001810


	//   ....[24]....
        /*01e4*/ 	.word	0x00001de0


	//   ....[25]....
        /*01e8*/ 	.word	0x00002050


	//   ....[26]....
        /*01ec*/ 	.word	0x00002410


	//   ....[27]....
        /*01f0*/ 	.word	0x00002460


	//   ....[28]....
        /*01f4*/ 	.word	0x000024f0


	//   ....[29]....
        /*01f8*/ 	.word	0x00002550


	//   ....[30]....
        /*01fc*/ 	.word	0x000025e0


	//   ....[31]....
        /*0200*/ 	.word	0x00002640


	//   ....[32]....
        /*0204*/ 	.word	0x000026d0


	//   ....[33]....
        /*0208*/ 	.word	0x00002730


	//   ....[34]....
        /*020c*/ 	.word	0x000027c0


	//   ....[35]....
        /*0210*/ 	.word	0x00002820


	//   ....[36]....
        /*0214*/ 	.word	0x000028b0


	//   ....[37]....
        /*0218*/ 	.word	0x00002960


	//   ....[38]....
        /*021c*/ 	.word	0x00002a10


	//   ....[39]....
        /*0220*/ 	.word	0x00002ac0


	//   ....[40]....
        /*0224*/ 	.word	0x00002b70


	//   ....[41]....
        /*0228*/ 	.word	0x00002c20


	//----- nvinfo : EIATTR_VRC_CTA_INIT_COUNT
	.align		4
.L_61:
        /*022c*/ 	.byte	0x02, 0x4a
	.zero		1
	.zero		1


	//----- nvinfo : EIATTR_EXIT_INSTR_OFFSETS
	.align		4
        /*0230*/ 	.byte	0x04, 0x1c
        /*0232*/ 	.short	(.L_63 - .L_62)


	//   ....[0]....
.L_62:
        /*0234*/ 	.word	0x00000060


	//   ....[1]....
        /*0238*/ 	.word	0x00001940


	//   ....[2]....
        /*023c*/ 	.word	0x00002080


	//   ....[3]....
        /*0240*/ 	.word	0x000020c0


	//   ....[4]....
        /*0244*/ 	.word	0x000023b0


	//----- nvinfo : EIATTR_CRS_STACK_SIZE
	.align		4
.L_63:
        /*0248*/ 	.byte	0x04, 0x1e
        /*024a*/ 	.short	(.L_65 - .L_64)
.L_64:
        /*024c*/ 	.word	0x00000000


	//----- nvinfo : EIATTR_CBANK_PARAM_SIZE
	.align		4
.L_65:
        /*0250*/ 	.byte	0x03, 0x19
        /*0252*/ 	.short	0x0040


	//----- nvinfo : EIATTR_PARAM_CBANK
	.align		4
        /*0254*/ 	.byte	0x04, 0x0a
        /*0256*/ 	.short	(.L_67 - .L_66)
	.align		4
.L_66:
        /*0258*/ 	.word	index@(.nv.constant0._Z41panel_pivot_prescale_and_swap_coop_kernelP6__halfiiiiiS0_PiiS1_)
        /*025c*/ 	.short	0x0380
        /*025e*/ 	.short	0x0040


	//----- nvinfo : EIATTR_SW_WAR
	.align		4
.L_67:
        /*0260*/ 	.byte	0x04, 0x36
        /*0262*/ 	.short	(.L_69 - .L_68)
.L_68:
        /*0264*/ 	.word	0x00000008
.L_69:


//--------------------- .nv.callgraph             --------------------------
	.section	.nv.callgraph,"",@"SHT_CUDA_CALLGRAPH"
	.align	4
	.sectionentsize	8
	.align		4
        /*0000*/ 	.word	0x00000000
	.align		4
        /*0004*/ 	.word	0xffffffff
	.align		4
        /*0008*/ 	.word	0x00000000
	.align		4
        /*000c*/ 	.word	0xfffffffe
	.align		4
        /*0010*/ 	.word	0x00000000
	.align		4
        /*0014*/ 	.word	0xfffffffd
	.align		4
        /*0018*/ 	.word	0x00000000
	.align		4
        /*001c*/ 	.word	0xfffffffc


//--------------------- .text._Z23panel_update_kernel_vecP6__halfiiiii --------------------------
	.section	.text._Z23panel_update_kernel_vecP6__halfiiiii,"ax",@progbits
	.align	128
        .global         _Z23panel_update_kernel_vecP6__halfiiiii
        .type           _Z23panel_update_kernel_vecP6__halfiiiii,@function
        .size           _Z23panel_update_kernel_vecP6__halfiiiii,(.L_x_81 - _Z23panel_update_kernel_vecP6__halfiiiii)
        .other          _Z23panel_update_kernel_vecP6__halfiiiii,@"STO_CUDA_ENTRY STV_DEFAULT"
_Z23panel_update_kernel_vecP6__halfiiiii:
.text._Z23panel_update_kernel_vecP6__halfiiiii:
[----:B------:R-:W-:Y:S01]  /*0000*/  LDC R1, c[0x0][0x37c] ;  /* 0x0000df00ff017b82 */ /* 0x000fe20000000800 */
[----:B------:R-:W0:Y:S07]  /*0010*/  LDCU UR4, c[0x0][0x398] ;  /* 0x00007300ff0477ac */ /* 0x000e2e0008000800 */
[----:B------:R-:W1:Y:S01]  /*0020*/  LDC R5, c[0x0][0x388] ;  /* 0x0000e200ff057b82 */ /* 0x000e620000000800 */
[----:B------:R-:W0:Y:S02]  /*0030*/  LDCU.64 UR6, c[0x0][0x390] ;  /* 0x00007200ff0677ac */ /* 0x000e240008000a00 */
[----:B0-----:R-:W-:-:S02]  /*0040*/  UIADD3 UR4, UPT, UPT, UR4, UR6, URZ ;  /* 0x0000000604047290 */ /* 0x001fc4000fffe0ff */
[----:B------:R-:W-:-:S04]  /*0050*/  UIADD3 UR5, UPT, UPT, UR6, UR7, URZ ;  /* 0x0000000706057290 */ /* 0x000fc8000fffe0ff */
[----:B-1----:R-:W-:-:S13]  /*0060*/  ISETP.LE.AND P0, PT, R5, UR4, PT ;  /* 0x0000000405007c0c */ /* 0x002fda000bf03270 */
[----:B------:R-:W-:Y:S05]  /*0070*/  @P0 EXIT ;  /* 0x000000000000094d */ /* 0x000fea0003800000 */
[----:B------:R-:W0:Y:S01]  /*0080*/  S2R R13, SR_CTAID.X ;  /* 0x00000000000d7919 */ /* 0x000e220000002500 */
[----:B------:R-:W-:-:S06]  /*0090*/  UIADD3 UR6, UPT, UPT, UR4, 0x1, URZ ;  /* 0x0000000104067890 */ /* 0x000fcc000fffe0ff */
[----:B0-----:R-:W-:-:S05]  /*00a0*/  VIADD R13, R13, UR6 ;  /* 0x000000060d0d7c36 */ /* 0x001fca0008000000 */
[----:B------:R-:W-:-:S13]  /*00b0*/  ISETP.GE.AND P0, PT, R13, UR5, PT ;  /* 0x000000050d007c0c */ /* 0x000fda000bf06270 */
[----:B------:R-:W-:Y:S05]  /*00c0*/  @P0 EXIT ;  /* 0x000000000000094d */ /* 0x000fea0003800000 */
[----:B------:R-:W0:Y:S01]  /*00d0*/  S2R R0, SR_CTAID.Y ;  /* 0x0000000000007919 */ /* 0x000e220000002600 */
[----:B------:R-:W0:Y:S02]  /*00e0*/  S2R R3, SR_TID.X ;  /* 0x0000000000037919 */ /* 0x000e240000002100 */
[----:B0-----:R-:W-:-:S05]  /*00f0*/  IMAD R0, R0, 0x100, R3 ;  /* 0x0000010000007824 */ /* 0x001fca00078e0203 */
[----:B------:R-:W-:Y:S01]  /*0100*/  LEA R4, R0, UR6, 0x1 ;  /* 0x0000000600047c11 */ /* 0x000fe2000f8e08ff */
[----:B------:R-:W0:Y:S04]  /*0110*/  LDCU.64 UR6, c[0x0][0x358] ;  /* 0x00006b00ff0677ac */ /* 0x000e280008000a00 */
[----:B------:R-:W-:-:S05]  /*0120*/  VIADD R0, R4, 0x1 ;  /* 0x0000000104007836 */ /* 0x000fca0000000000 */
[----:B------:R-:W-:-:S13]  /*0130*/  ISETP.GE.AND P0, PT, R0, R5, PT ;  /* 0x000000050000720c */ /* 0x000fda0003f06270 */
[----:B0-----:R-:W-:Y:S05]  /*0140*/  @!P0 BRA `(.L_x_0) ;  /* 0x0000000000548947 */ /* 0x001fea0003800000 */
[----:B------:R-:W-:-:S13]  /*0150*/  ISETP.GE.AND P0, PT, R4, R5, PT ;  /* 0x000000050400720c */ /* 0x000fda0003f06270 */
[----:B------:R-:W-:Y:S05]  /*0160*/  @P0 EXIT ;  /* 0x000000000000094d */ /* 0x000fea0003800000 */
[----:B------:R-:W0:Y:S01]  /*0170*/  LDC R0, c[0x0][0x38c] ;  /* 0x0000e300ff007b82 */ /* 0x000e220000000800 */
[----:B------:R-:W-:Y:S01]  /*0180*/  USHF.R.S32.HI UR5, URZ, 0x1f, UR4 ;  /* 0x0000001fff057899 */ /* 0x000fe20008011404 */
[----:B------:R-:W-:-:S06]  /*0190*/  SHF.R.S32.HI R5, RZ, 0x1f, R4 ;  /* 0x0000001fff057819 */ /* 0x000fcc0000011404 */
[----:B------:R-:W1:Y:S01]  /*01a0*/  LDC.64 R8, c[0x0][0x380] ;  /* 0x0000e000ff087b82 */ /* 0x000e620000000a00 */
[----:B0-----:R-:W-:-:S04]  /*01b0*/  IMAD.WIDE R2, R13, R0, UR4 ;  /* 0x000000040d027e25 */ /* 0x001fc8000f8e0200 */
[----:B------:R-:W-:-:S04]  /*01c0*/  IMAD.WIDE R6, R0, UR4, R4 ;  /* 0x0000000400067c25 */ /* 0x000fc8000f8e0204 */
[----:B------:R-:W-:Y:S01]  /*01d0*/  IMAD.WIDE R4, R13, R0, R4 ;  /* 0x000000000d047225 */ /* 0x000fe200078e0204 */
[-C--:B-1----:R-:W-:Y:S02]  /*01e0*/  LEA R10, P0, R2, R8.reuse, 0x1 ;  /* 0x00000008020a7211 */ /* 0x082fe400078008ff */
[-C--:B------:R-:W-:Y:S02]  /*01f0*/  LEA R12, P1, R6, R8.reuse, 0x1 ;  /* 0x00000008060c7211 */ /* 0x080fe400078208ff */
[----:B------:R-:W-:Y:S02]  /*0200*/  LEA R8, P2, R4, R8, 0x1 ;  /* 0x0000000804087211 */ /* 0x000fe400078408ff */
[-C--:B------:R-:W-:Y:S02]  /*0210*/  LEA.HI.X R11, R2, R9.reuse, R3, 0x1, P0 ;  /* 0x00000009020b7211 */ /* 0x080fe400000f0c03 */
[-C--:B------:R-:W-:Y:S02]  /*0220*/  LEA.HI.X R13, R6, R9.reuse, R7, 0x1, P1 ;  /* 0x00000009060d7211 */ /* 0x080fe400008f0c07 */
[----:B------:R-:W-:Y:S01]  /*0230*/  LEA.HI.X R9, R4, R9, R5, 0x1, P2 ;  /* 0x0000000904097211 */ /* 0x000fe200010f0c05 */
[----:B------:R-:W2:Y:S04]  /*0240*/  LDG.E.U16.CONSTANT R10, desc[UR6][R10.64] ;  /* 0x000000060a0a7981 */ /* 0x000ea8000c1e9500 */
[----:B------:R-:W2:Y:S04]  /*0250*/  LDG.E.U16.CONSTANT R13, desc[UR6][R12.64] ;  /* 0x000000060c0d7981 */ /* 0x000ea8000c1e9500 */
[----:B------:R-:W2:Y:S02]  /*0260*/  LDG.E.U16 R0, desc[UR6][R8.64] ;  /* 0x0000000608007981 */ /* 0x000ea4000c1e1500 */
[----:B--2---:R-:W-:-:S05]  /*0270*/  HFMA2 R0, -R13.H0_H0, R10.H0_H0, R0.H0_H0 ;  /* 0x2000000a0d007231 */ /* 0x004fca0000040900 */
[----:B------:R-:W-:Y:S01]  /*0280*/  STG.E.U16 desc[UR6][R8.64], R0 ;  /* 0x0000000008007986 */ /* 0x000fe2000c101506 */
[----:B------:R-:W-:Y:S05]  /*0290*/  EXIT ;  /* 0x000000000000794d */ /* 0x000fea0003800000 */
.L_x_0:
[----:B------:R-:W0:Y:S01]  /*02a0*/  LDC R12, c[0x0][0x38c] ;  /* 0x0000e300ff0c7b82 */ /* 0x000e220000000800 */
[----:B------:R-:W-:Y:S01]  /*02b0*/  USHF.R.S32.HI UR5, URZ, 0x1f, UR4 ;  /* 0x0000001fff057899 */ /* 0x000fe20008011404 */
[--C-:B------:R-:W-:Y:S01]  /*02c0*/  SHF.R.S32.HI R3, RZ, 0x1f, R4.reuse ;  /* 0x0000001fff037819 */ /* 0x100fe20000011404 */
[----:B------:R-:W-:-:S05]  /*02d0*/  IMAD.MOV.U32 R2, RZ, RZ, R4 ;  /* 0x000000ffff027224 */ /* 0x000fca00078e0004 */
[----:B------:R-:W1:Y:S01]  /*02e0*/  LDC.64 R14, c[0x0][0x380] ;  /* 0x0000e000ff0e7b82 */ /* 0x000e620000000a00 */
[----:B0-----:R-:W-:-:S04]  /*02f0*/  IMAD.WIDE R8, R12, UR4, R2 ;  /* 0x000000040c087c25 */ /* 0x001fc8000f8e0202 */
[----:B------:R-:W-:-:S04]  /*0300*/  IMAD.WIDE R4, R13, R12, UR4 ;  /* 0x000000040d047e25 */ /* 0x000fc8000f8e020c */
        /* <DEDUP_REMOVED lines=9> */
[----:B------:R-:W3:Y:S04]  /*03a0*/  LDG.E.U16 R5, desc[UR6][R2.64] ;  /* 0x0000000602057981 */ /* 0x000ee8000c1e1500 */
[----:B------:R-:W3:Y:S04]  /*03b0*/  LDG.E.U16 R4, desc[UR6][R2.64+0x2] ;  /* 0x0000020602047981 */ /* 0x000ee8000c1e1500 */
[----:B------:R-:W4:Y:S01]  /*03c0*/  LDG.E.U16.CONSTANT R6, desc[UR6][R6.64] ;  /* 0x0000000606067981 */ /* 0x000f22000c1e9500 */
[----:B--2---:R-:W-:-:S02]  /*03d0*/  PRMT R0, R9, 0x5410, R0 ;  /* 0x0000541009007816 */ /* 0x004fc40000000000 */
[----:B---3--:R-:W-:-:S05]  /*03e0*/  PRMT R5, R5, 0x5410, R4 ;  /* 0x0000541005057816 */ /* 0x008fca0000000004 */
[----:B----4-:R-:W-:-:S05]  /*03f0*/  HFMA2 R0, -R0, R6.H0_H0, R5 ;  /* 0x2000000600007231 */ /* 0x010fca0000000105 */
[----:B------:R-:W-:Y:S01]  /*0400*/  PRMT R4, R0, 0x7632, R4 ;  /* 0x0000763200047816 */ /* 0x000fe20000000004 */
[----:B------:R-:W-:Y:S04]  /*0410*/  STG.E.U16 desc[UR6][R2.64], R0 ;  /* 0x0000000002007986 */ /* 0x000fe8000c101506 */
[----:B------:R-:W-:Y:S01]  /*0420*/  STG.E.U16 desc[UR6][R2.64+0x2], R4 ;  /* 0x0000020402007986 */ /* 0x000fe2000c101506 */
[----:B------:R-:W-:Y:S05]  /*0430*/  EXIT ;  /* 0x000000000000794d */ /* 0x000fea0003800000 */
.L_x_1:
[----:B------:R-:W-:-:S00]  /*0440*/  BRA `(.L_x_1) ;  /* 0xfffffffc00fc7947 */ /* 0x000fc0000383ffff */
[----:B------:R-:W-:-:S00]  /*0450*/  NOP ;  /* 0x0000000000007918 */ /* 0x000fc00000000000 */
        /* <DEDUP_REMOVED lines=10> */
.L_x_81:


//--------------------- .text._Z41panel_pivot_prescale_and_swap_coop_kernelP6__halfiiiiiS0_PiiS1_ --------------------------
	.section	.text._Z41panel_pivot_prescale_and_swap_coop_kernelP6__halfiiiiiS0_PiiS1_,"ax",@progbits
	.align	128
        .global         _Z41panel_pivot_prescale_and_swap_coop_kernelP6__halfiiiiiS0_PiiS1_
        .type           _Z41panel_pivot_prescale_and_swap_coop_kernelP6__halfiiiiiS0_PiiS1_,@function
        .size           _Z41panel_pivot_prescale_and_swap_coop_kernelP6__halfiiiiiS0_PiiS1_,(.L_x_82 - _Z41panel_pivot_prescale_and_swap_coop_kernelP6__halfiiiiiS0_PiiS1_)
        .other          _Z41panel_pivot_prescale_and_swap_coop_kernelP6__halfiiiiiS0_PiiS1_,@"STO_CUDA_ENTRY STV_DEFAULT"
_Z41panel_pivot_prescale_and_swap_coop_kernelP6__halfiiiiiS0_PiiS1_:
.text._Z41panel_pivot_prescale_and_swap_coop_kernelP6__halfiiiiiS0_PiiS1_:
[----:B------:R-:W-:Y:S08]  /*0000*/  LDC R1, c[0x0][0x37c] ;  /* 0x0000df00ff017b82 */ /* 0x000ff00000000800 */
[----:B------:R-:W0:Y:S01]  /*0010*/  LDC R2, c[0x0][0x390] ;  /* 0x0000e400ff027b82 */ /* 0x000e220000000800 */
[----:B------:R-:W0:Y:S01]  /*0020*/  LDCU UR4, c[0x0][0x398] ;  /* 0x00007300ff0477ac */ /* 0x000e220008000800 */
[----:B------:R-:W1:Y:S01]  /*0030*/  LDCU UR5, c[0x0][0x388] ;  /* 0x00007100ff0577ac */ /* 0x000e620008000800 */
[----:B0-----:R-:W-:-:S05]  /*0040*/  VIADD R2, R2, UR4 ;  /* 0x0000000402027c36 */ /* 0x001fca0008000000 */
[----:B-1----:R-:W-:-:S13]  /*0050*/  ISETP.GE.AND P0, PT, R2, UR5, PT ;  /* 0x0000000502007c0c */ /* 0x002fda000bf06270 */
[----:B------:R-:W-:Y:S05]  /*0060*/  @P0 EXIT ;  /* 0x000000000000094d */ /* 0x000fea0003800000 */
[----:B------:R-:W0:Y:S01]  /*0070*/  S2R R0, SR_TID.X ;  /* 0x0000000000007919 */ /* 0x000e220000002100 */
[----:B------:R-:W1:Y:S01]  /*0080*/  LDCU UR4, c[0x0][0x360] ;  /* 0x00006c00ff0477ac */ /* 0x000e620008000800 */
[----:B------:R-:W-:Y:S01]  /*0090*/  BSSY.RECONVERGENT B0, `(.L_x_2) ;  /* 0x0000078000007945 */ /* 0x000fe20003800200 */
[----:B------:R-:W-:Y:S01]  /*00a0*/  PRMT R20, RZ, 0x7610, R20 ;  /* 0x00007610ff147816 */ /* 0x000fe20000000014 */
[----:B------:R-:W0:Y:S01]  /*00b0*/  S2R R5, SR_CTAID.X ;  /* 0x0000000000057919 */ /* 0x000e220000002500 */
[----:B------:R-:W2:Y:S01]  /*00c0*/  LDCU UR7, c[0x0][0x370] ;  /* 0x00006e00ff0777ac */ /* 0x000ea20008000800 */
[----:B------:R-:W-:Y:S01]  /*00d0*/  IMAD.MOV.U32 R23, RZ, RZ, R2 ;  /* 0x000000ffff177224 */ /* 0x000fe200078e0002 */
[----:B------:R-:W3:Y:S01]  /*00e0*/  LDCU.64 UR8, c[0x0][0x358] ;  /* 0x00006b00ff0877ac */ /* 0x000ee20008000a00 */
[----:B------:R-:W4:Y:S01]  /*00f0*/  LDCU UR6, c[0x0][0x38c] ;  /* 0x00007180ff0677ac */ /* 0x000f220008000800 */
[----:B------:R-:W0:Y:S01]  /*0100*/  LDCU UR12, c[0x0][0x38c] ;  /* 0x00007180ff0c77ac */ /* 0x000e220008000800 */
[----:B-1----:R-:W-:Y:S01]  /*0110*/  IMAD.U32 R19, RZ, RZ, UR4 ;  /* 0x00000004ff137e24 */ /* 0x002fe2000f8e00ff */
[----:B------:R-:W1:Y:S01]  /*0120*/  LDCU.64 UR10, c[0x0][0x380] ;  /* 0x00007000ff0a77ac */ /* 0x000e620008000a00 */
[----:B------:R-:W1:Y:S02]  /*0130*/  LDCU.64 UR14, c[0x0][0x380] ;  /* 0x00007000ff0e77ac */ /* 0x000e640008000a00 */
[----:B0-----:R-:W-:-:S04]  /*0140*/  IMAD R7, R19, R5, R0 ;  /* 0x0000000513077224 */ /* 0x001fc800078e0200 */
[----:B------:R-:W-:-:S05]  /*0150*/  IMAD.IADD R4, R2, 0x1, R7 ;  /* 0x0000000102047824 */ /* 0x000fca00078e0207 */
[----:B------:R-:W-:-:S13]  /*0160*/  ISETP.GE.AND P0, PT, R4, UR5, PT ;  /* 0x0000000504007c0c */ /* 0x000fda000bf06270 */
[----:B-1234-:R-:W-:Y:S05]  /*0170*/  @P0 BRA `(.L_x_3) ;  /* 0x0000000400a40947 */ /* 0x01efea0003800000 */
[----:B------:R-:W-:Y:S01]  /*0180*/  IMAD R21, R19, UR7, RZ ;  /* 0x0000000713157c24 */ /* 0x000fe2000f8e02ff */
[----:B------:R-:W-:Y:S01]  /*0190*/  BSSY.RECONVERGENT B1, `(.L_x_4) ;  /* 0x0000035000017945 */ /* 0x000fe20003800200 */
[----:B------:R-:W-:Y:S01]  /*01a0*/  IMAD.MOV.U32 R18, RZ, RZ, R4 ;  /* 0x000000ffff127224 */ /* 0x000fe200078e0004 */
[----:B------:R-:W-:Y:S01]  /*01b0*/  PRMT R20, RZ, 0x7610, R20 ;  /* 0x00007610ff147816 */ /* 0x000fe20000000014 */
[----:B------:R-:W0:Y:S01]  /*01c0*/  I2F.U32.RP R11, R21 ;  /* 0x00000015000b7306 */ /* 0x000e220000209000 */
[C---:B------:R-:W-:Y:S01]  /*01d0*/  IMAD.IADD R8, R21.reuse, 0x1, R4 ;  /* 0x0000000115087824 */ /* 0x040fe200078e0204 */
[----:B------:R-:W-:Y:S01]  /*01e0*/  ISETP.NE.U32.AND P2, PT, R21, RZ, PT ;  /* 0x000000ff1500720c */ /* 0x000fe20003f45070 */
[----:B------:R-:W-:Y:S02]  /*01f0*/  IMAD.MOV R13, RZ, RZ, -R21 ;  /* 0x000000ffff0d7224 */ /* 0x000fe400078e0a15 */
[----:B------:R-:W-:Y:S01]  /*0200*/  IMAD.MOV.U32 R23, RZ, RZ, R2 ;  /* 0x000000ffff177224 */ /* 0x000fe200078e0002 */
[----:B------:R-:W-:-:S02]  /*0210*/  ISETP.GE.AND P0, PT, R8, UR5, PT ;  /* 0x0000000508007c0c */ /* 0x000fc4000bf06270 */
[----:B------:R-:W-:Y:S02]  /*0220*/  VIMNMX R9, PT, PT, R8, UR5, !PT ;  /* 0x0000000508097c48 */ /* 0x000fe4000ffe0100 */
[----:B------:R-:W-:-:S04]  /*0230*/  SEL R10, RZ, 0x1, P0 ;  /* 0x00000001ff0a7807 */ /* 0x000fc80000000000 */
[----:B------:R-:W-:Y:S01]  /*0240*/  IADD3 R8, PT, PT, R9, -R8, -R10 ;  /* 0x8000000809087210 */ /* 0x000fe20007ffe80a */
[----:B0-----:R-:W0:Y:S02]  /*0250*/  MUFU.RCP R11, R11 ;  /* 0x0000000b000b7308 */ /* 0x001e240000001000 */
[----:B0-----:R-:W-:-:S06]  /*0260*/  VIADD R6, R11, 0xffffffe ;  /* 0x0ffffffe0b067836 */ /* 0x001fcc0000000000 */
[----:B------:R0:W1:Y:S02]  /*0270*/  F2I.FTZ.U32.TRUNC.NTZ R7, R6 ;  /* 0x0000000600077305 */ /* 0x000064000021f000 */
[----:B0-----:R-:W-:Y:S02]  /*0280*/  IMAD.MOV.U32 R6, RZ, RZ, RZ ;  /* 0x000000ffff067224 */ /* 0x001fe400078e00ff */
[----:B-1----:R-:W-:-:S04]  /*0290*/  IMAD R13, R13, R7, RZ ;  /* 0x000000070d0d7224 */ /* 0x002fc800078e02ff */
[----:B------:R-:W-:-:S06]  /*02a0*/  IMAD.HI.U32 R7, R7, R13, R6 ;  /* 0x0000000d07077227 */ /* 0x000fcc00078e0006 */
[----:B------:R-:W-:-:S04]  /*02b0*/  IMAD.HI.U32 R7, R7, R8, RZ ;  /* 0x0000000807077227 */ /* 0x000fc800078e00ff */
[----:B------:R-:W-:-:S04]  /*02c0*/  IMAD.MOV R6, RZ, RZ, -R7 ;  /* 0x000000ffff067224 */ /* 0x000fc800078e0a07 */
[----:B------:R-:W-:-:S05]  /*02d0*/  IMAD R8, R21, R6, R8 ;  /* 0x0000000615087224 */ /* 0x000fca00078e0208 */
[----:B------:R-:W-:-:S13]  /*02e0*/  ISETP.GE.U32.AND P0, PT, R8, R21, PT ;  /* 0x000000150800720c */ /* 0x000fda0003f06070 */
[----:B------:R-:W-:Y:S02]  /*02f0*/  @P0 IMAD.IADD R8, R8, 0x1, -R21 ;  /* 0x0000000108080824 */ /* 0x000fe400078e0a15 */
[----:B------:R-:W-:-:S03]  /*0300*/  @P0 VIADD R7, R7, 0x1 ;  /* 0x0000000107070836 */ /* 0x000fc60000000000 */
[----:B------:R-:W-:-:S13]  /*0310*/  ISETP.GE.U32.AND P1, PT, R8, R21, PT ;  /* 0x000000150800720c */ /* 0x000fda0003f26070 */
[----:B------:R-:W-:Y:S01]  /*0320*/  @P1 VIADD R7, R7, 0x1 ;  /* 0x0000000107071836 */ /* 0x000fe20000000000 */
[----:B------:R-:W-:-:S05]  /*0330*/  @!P2 LOP3.LUT R7, RZ, R21, RZ, 0x33, !PT ;  /* 0x00000015ff07a212 */ /* 0x000fca00078e33ff */
[----:B------:R-:W-:-:S05]  /*0340*/  IMAD.IADD R6, R10, 0x1, R7 ;  /* 0x000000010a067824 */ /* 0x000fca00078e0207 */
[C---:B------:R-:W-:Y:S02]  /*0350*/  LOP3.LUT R7, R6.reuse, 0x3, RZ, 0xc0, !PT ;  /* 0x0000000306077812 */ /* 0x040fe400078ec0ff */
[----:B------:R-:W-:Y:S02]  /*0360*/  ISETP.GE.U32.AND P0, PT, R6, 0x3, PT ;  /* 0x000000030600780c */ /* 0x000fe40003f06070 */
[----:B------:R-:W-:-:S13]  /*0370*/  ISETP.NE.AND P1, PT, R7, 0x3, PT ;  /* 0x000000030700780c */ /* 0x000fda0003f25270 */
[----:B------:R-:W-:Y:S05]  /*0380*/  @!P1 BRA `(.L_x_5) ;  /* 0x0000000000549947 */ /* 0x000fea0003800000 */
[----:B------:R-:W-:Y:S01]  /*0390*/  VIADD R6, R6, 0x1 ;  /* 0x0000000106067836 */ /* 0x000fe20000000000 */
[----:B------:R-:W-:Y:S01]  /*03a0*/  PRMT R20, RZ, 0x7610, R20 ;  /* 0x00007610ff147816 */ /* 0x000fe20000000014 */
[----:B------:R-:W-:Y:S02]  /*03b0*/  IMAD.MOV.U32 R18, RZ, RZ, R4 ;  /* 0x000000ffff127224 */ /* 0x000fe400078e0004 */
[----:B------:R-:W-:Y:S01]  /*03c0*/  IMAD.MOV.U32 R23, RZ, RZ, R2 ;  /* 0x000000ffff177224 */ /* 0x000fe200078e0002 */
[----:B------:R-:W-:-:S05]  /*03d0*/  LOP3.LUT R6, R6, 0x3, RZ, 0xc0, !PT ;  /* 0x0000000306067812 */ /* 0x000fca00078ec0ff */
[----:B------:R-:W-:-:S07]  /*03e0*/  IMAD.MOV R8, RZ, RZ, -R6 ;  /* 0x000000ffff087224 */ /* 0x000fce00078e0a06 */
.L_x_6:
[--C-:B------:R-:W-:Y:S01]  /*03f0*/  SHF.R.S32.HI R7, RZ, 0x1f, R18.reuse ;  /* 0x0000001fff077819 */ /* 0x100fe20000011412 */
[----:B------:R-:W-:-:S04]  /*0400*/  IMAD.MOV.U32 R6, RZ, RZ, R18 ;  /* 0x000000ffff067224 */ /* 0x000fc800078e0012 */
[----:B------:R-:W-:-:S03]  /*0410*/  IMAD.WIDE R10, R2, UR6, R6 ;  /* 0x00000006020a7c25 */ /* 0x000fc6000f8e0206 */
[----:B------:R-:W-:-:S04]  /*0420*/  LEA R6, P1, R10, UR10, 0x1 ;  /* 0x0000000a0a067c11 */ /* 0x000fc8000f8208ff */
[----:B------:R-:W-:-:S06]  /*0430*/  LEA.HI.X R7, R10, UR11, R11, 0x1, P1 ;  /* 0x0000000b0a077c11 */ /* 0x000fcc00088f0c0b */
[----:B------:R-:W2:Y:S01]  /*0440*/  LDG.E.U16 R7, desc[UR8][R6.64] ;  /* 0x0000000806077981 */ /* 0x000ea2000c1e1500 */
[----:B------:R-:W-:-:S05]  /*0450*/  VIADD R8, R8, 0x1 ;  /* 0x0000000108087836 */ /* 0x000fca0000000000 */
[----:B------:R-:W-:Y:S02]  /*0460*/  ISETP.NE.AND P2, PT, R8, RZ, PT ;  /* 0x000000ff0800720c */ /* 0x000fe40003f45270 */
[C---:B--2---:R-:W-:Y:S01]  /*0470*/  HSETP2.GT.AND P1, PT, |R7|.reuse.H0_H0, R20.H0_H0, PT ;  /* 0x2000001407007234 */ /* 0x044fe20003f24a00 */
[----:B------:R-:W-:-:S04]  /*0480*/  HADD2 R6, |R7|.H0_H0, -RZ.H0_H0 ;  /* 0xa00000ff07067230 */ /* 0x000fc80000000a00 */
[----:B------:R-:W-:Y:S01]  /*0490*/  SEL R23, R23, R18, !P1 ;  /* 0x0000001217177207 */ /* 0x000fe20004800000 */
[----:B------:R-:W-:Y:S01]  /*04a0*/  IMAD R18, R19, UR7, R18 ;  /* 0x0000000713127c24 */ /* 0x000fe2000f8e0212 */
[----:B------:R-:W-:-:S06]  /*04b0*/  PRMT R6, R6, 0x5410, RZ ;  /* 0x0000541006067816 */ /* 0x000fcc00000000ff */
[----:B------:R-:W-:Y:S01]  /*04c0*/  @P1 PRMT R20, R6, 0x7610, R20 ;  /* 0x0000761006141816 */ /* 0x000fe20000000014 */
[----:B------:R-:W-:Y:S06]  /*04d0*/  @P2 BRA `(.L_x_6) ;  /* 0xfffffffc00c42947 */ /* 0x000fec000383ffff */
.L_x_5:
[----:B------:R-:W-:Y:S05]  /*04e0*/  BSYNC.RECONVERGENT B1 ;  /* 0x0000000000017941 */ /* 0x000fea0003800200 */
.L_x_4:
[----:B------:R-:W-:Y:S05]  /*04f0*/  @!P0 BRA `(.L_x_3) ;  /* 0x0000000000c48947 */ /* 0x000fea0003800000 */
.L_x_7:
[--C-:B------:R-:W-:Y:S01]  /*0500*/  SHF.R.S32.HI R7, RZ, 0x1f, R18.reuse ;  /* 0x0000001fff077819 */ /* 0x100fe20000011412 */
[----:B------:R-:W-:-:S04]  /*0510*/  IMAD.MOV.U32 R6, RZ, RZ, R18 ;  /* 0x000000ffff067224 */ /* 0x000fc800078e0012 */
[----:B------:R-:W-:-:S04]  /*0520*/  IMAD.WIDE R8, R2, UR12, R6 ;  /* 0x0000000c02087c25 */ /* 0x000fc8000f8e0206 */
[----:B------:R-:W-:Y:S01]  /*0530*/  IMAD.IADD R6, R21, 0x1, R18 ;  /* 0x0000000115067824 */ /* 0x000fe200078e0212 */
[----:B------:R-:W-:-:S04]  /*0540*/  LEA R16, P0, R8, UR14, 0x1 ;  /* 0x0000000e08107c11 */ /* 0x000fc8000f8008ff */
[----:B------:R-:W-:Y:S02]  /*0550*/  LEA.HI.X R17, R8, UR15, R9, 0x1, P0 ;  /* 0x0000000f08117c11 */ /* 0x000fe400080f0c09 */
[----:B------:R-:W-:-:S03]  /*0560*/  SHF.R.S32.HI R7, RZ, 0x1f, R6 ;  /* 0x0000001fff077819 */ /* 0x000fc60000011406 */
[----:B------:R0:W2:Y:S01]  /*0570*/  LDG.E.U16 R22, desc[UR8][R16.64] ;  /* 0x0000000810167981 */ /* 0x0000a2000c1e1500 */
[--C-:B------:R-:W-:Y:S02]  /*0580*/  IMAD.IADD R8, R21, 0x1, R6.reuse ;  /* 0x0000000115087824 */ /* 0x100fe400078e0206 */
[----:B------:R-:W-:-:S03]  /*0590*/  IMAD.WIDE R10, R2, UR12, R6 ;  /* 0x0000000c020a7c25 */ /* 0x000fc6000f8e0206 */
[----:B------:R-:W-:Y:S02]  /*05a0*/  SHF.R.S32.HI R9, RZ, 0x1f, R8 ;  /* 0x0000001fff097819 */ /* 0x000fe40000011408 */
[----:B------:R-:W-:-:S04]  /*05b0*/  LEA R24, P0, R10, UR14, 0x1 ;  /* 0x0000000e0a187c11 */ /* 0x000fc8000f8008ff */
[----:B------:R-:W-:Y:S01]  /*05c0*/  LEA.HI.X R25, R10, UR15, R11, 0x1, P0 ;  /* 0x0000000f0a197c11 */ /* 0x000fe200080f0c0b */
[----:B------:R-:W-:-:S04]  /*05d0*/  IMAD.WIDE R12, R2, UR12, R8 ;  /* 0x0000000c020c7c25 */ /* 0x000fc8000f8e0208 */
[----:B------:R-:W3:Y:S01]  /*05e0*/  LDG.E.U16 R7, desc[UR8][R24.64] ;  /* 0x0000000818077981 */ /* 0x000ee2000c1e1500 */
[----:B------:R-:W-:Y:S01]  /*05f0*/  LEA R14, P0, R12, UR14, 0x1 ;  /* 0x0000000e0c0e7c11 */ /* 0x000fe2000f8008ff */
[----:B------:R-:W-:-:S03]  /*0600*/  IMAD.IADD R10, R21, 0x1, R8 ;  /* 0x00000001150a7824 */ /* 0x000fc600078e0208 */
[----:B------:R-:W-:Y:S02]  /*0610*/  LEA.HI.X R15, R12, UR15, R13, 0x1, P0 ;  /* 0x0000000f0c0f7c11 */ /* 0x000fe400080f0c0d */
[----:B------:R-:W-:-:S03]  /*0620*/  SHF.R.S32.HI R11, RZ, 0x1f, R10 ;  /* 0x0000001fff0b7819 */ /* 0x000fc6000001140a */
[----:B------:R-:W4:Y:S01]  /*0630*/  LDG.E.U16 R14, desc[UR8][R14.64] ;  /* 0x000000080e0e7981 */ /* 0x000f22000c1e1500 */
[----:B------:R-:W-:-:S03]  /*0640*/  IMAD.WIDE R12, R2, UR12, R10 ;  /* 0x0000000c020c7c25 */ /* 0x000fc6000f8e020a */
[----:B0-----:R-:W-:-:S04]  /*0650*/  LEA R16, P0, R12, UR14, 0x1 ;  /* 0x0000000e0c107c11 */ /* 0x001fc8000f8008ff */
[----:B------:R-:W-:-:S05]  /*0660*/  LEA.HI.X R17, R12, UR15, R13, 0x1, P0 ;  /* 0x0000000f0c117c11 */ /* 0x000fca00080f0c0d */
[----:B------:R-:W5:Y:S01]  /*0670*/  LDG.E.U16 R16, desc[UR8][R16.64] ;  /* 0x0000000810107981 */ /* 0x000f62000c1e1500 */
[----:B------:R-:W-:-:S05]  /*0680*/  PRMT R11, R20, 0x7610, R11 ;  /* 0x00007610140b7816 */ /* 0x000fca000000000b */
[C---:B--2---:R-:W-:Y:S01]  /*0690*/  HSETP2.GT.AND P1, PT, |R22|.reuse.H0_H0, R11.H0_H0, PT ;  /* 0x2000000b16007234 */ /* 0x044fe20003f24a00 */
[----:B------:R-:W-:-:S05]  /*06a0*/  HADD2 R9, |R22|.H0_H0, -RZ.H0_H0 ;  /* 0xa00000ff16097230 */ /* 0x000fca0000000a00 */
[----:B------:R-:W-:-:S07]  /*06b0*/  PRMT R9, R9, 0x5410, RZ ;  /* 0x0000541009097816 */ /* 0x000fce00000000ff */
[----:B------:R-:W-:-:S05]  /*06c0*/  @P1 PRMT R11, R9, 0x7610, R11 ;  /* 0x00007610090b1816 */ /* 0x000fca000000000b */
[C---:B---3--:R-:W-:Y:S01]  /*06d0*/  HSETP2.GT.AND P2, PT, |R7|.reuse.H0_H0, R11.H0_H0, PT ;  /* 0x2000000b07007234 */ /* 0x048fe20003f44a00 */
[----:B------:R-:W-:-:S05]  /*06e0*/  HADD2 R7, |R7|.H0_H0, -RZ.H0_H0 ;  /* 0xa00000ff07077230 */ /* 0x000fca0000000a00 */
[----:B------:R-:W-:-:S07]  /*06f0*/  PRMT R7, R7, 0x5410, RZ ;  /* 0x0000541007077816 */ /* 0x000fce00000000ff */
[----:B------:R-:W-:Y:S01]  /*0700*/  @P2 PRMT R11, R7, 0x7610, R11 ;  /* 0x00007610070b2816 */ /* 0x000fe2000000000b */
[----:B----4-:R-:W-:-:S04]  /*0710*/  HADD2 R7, |R14|.H0_H0, -RZ.H0_H0 ;  /* 0xa00000ff0e077230 */ /* 0x010fc80000000a00 */
[----:B------:R-:W-:Y:S02]  /*0720*/  HSETP2.GT.AND P3, PT, |R14|.H0_H0, R11.H0_H0, PT ;  /* 0x2000000b0e007234 */ /* 0x000fe40003f64a00 */
[----:B------:R-:W-:-:S11]  /*0730*/  PRMT R7, R7, 0x5410, RZ ;  /* 0x0000541007077816 */ /* 0x000fd600000000ff */
[----:B------:R-:W-:Y:S02]  /*0740*/  @P3 PRMT R11, R7, 0x7610, R11 ;  /* 0x00007610070b3816 */ /* 0x000fe4000000000b */
[----:B------:R-:W-:Y:S01]  /*0750*/  SEL R7, R23, R18, !P1 ;  /* 0x0000001217077207 */ /* 0x000fe20004800000 */
[----:B------:R-:W-:Y:S02]  /*0760*/  IMAD.IADD R18, R21, 0x1, R10 ;  /* 0x0000000115127824 */ /* 0x000fe400078e020a */
[C---:B-----5:R-:W-:Y:S01]  /*0770*/  HSETP2.GT.AND P0, PT, |R16|.reuse.H0_H0, R11.H0_H0, PT ;  /* 0x2000000b10007234 */ /* 0x060fe20003f04a00 */
[----:B------:R-:W-:Y:S01]  /*0780*/  HADD2 R16, |R16|.H0_H0, -RZ.H0_H0 ;  /* 0xa00000ff10107230 */ /* 0x000fe20000000a00 */
[----:B------:R-:W-:Y:S02]  /*0790*/  SEL R7, R7, R6, !P2 ;  /* 0x0000000607077207 */ /* 0x000fe40005000000 */
[----:B------:R-:W-:Y:S02]  /*07a0*/  ISETP.GE.AND P1, PT, R18, UR5, PT ;  /* 0x0000000512007c0c */ /* 0x000fe4000bf26270 */
[----:B------:R-:W-:-:S02]  /*07b0*/  PRMT R6, R16, 0x5410, RZ ;  /* 0x0000541010067816 */ /* 0x000fc400000000ff */
[----:B------:R-:W-:-:S04]  /*07c0*/  SEL R7, R7, R8, !P3 ;  /* 0x0000000807077207 */ /* 0x000fc80005800000 */
[----:B------:R-:W-:Y:S02]  /*07d0*/  SEL R23, R7, R10, !P0 ;  /* 0x0000000a07177207 */ /* 0x000fe40004000000 */
[----:B------:R-:W-:-:S04]  /*07e0*/  @P0 PRMT R11, R6, 0x7610, R11 ;  /* 0x00007610060b0816 */ /* 0x000fc8000000000b */
[----:B------:R-:W-:Y:S01]  /*07f0*/  PRMT R20, R11, 0x7610, R20 ;  /* 0x000076100b147816 */ /* 0x000fe20000000014 */
[----:B------:R-:W-:Y:S06]  /*0800*/  @!P1 BRA `(.L_x_7) ;  /* 0xfffffffc003c9947 */ /* 0x000fec000383ffff */
.L_x_3:
[----:B------:R-:W-:Y:S05]  /*0810*/  BSYNC.RECONVERGENT B0 ;  /* 0x0000000000007941 */ /* 0x000fea0003800200 */
.L_x_2:
[----:B------:R-:W-:Y:S01]  /*0820*/  PRMT R6, R20, 0x5410, R20 ;  /* 0x0000541014067816 */ /* 0x000fe20000000014 */
[----:B------:R-:W-:Y:S01]  /*0830*/  SHFL.DOWN PT, R8, R23, 0x10, 0x1f ;  /* 0x0a001f0017087f89 */ /* 0x000fe200000e0000 */
[----:B------:R-:W-:Y:S01]  /*0840*/  LOP3.LUT P1, R13, R0, 0x1f, RZ, 0xc0, !PT ;  /* 0x0000001f000d7812 */ /* 0x000fe2000782c0ff */
[----:B------:R-:W-:Y:S02]  /*0850*/  BSSY B0, `(.L_x_8) ;  /* 0x000005a000007945 */ /* 0x000fe40003800000 */
[----:B------:R-:W0:Y:S01]  /*0860*/  SHFL.DOWN PT, R7, R6, 0x10, 0x1f ;  /* 0x0a001f0006077f89 */ /* 0x000e2200000e0000 */
[----:B------:R-:W1:Y:S01]  /*0870*/  S2R R15, SR_CgaCtaId ;  /* 0x00000000000f7919 */ /* 0x000e620000008800 */
[----:B0-----:R-:W-:-:S05]  /*0880*/  HSETP2.GT.AND P0, PT, R7.H0_H0, R20.H0_H0, PT ;  /* 0x2000001407007234 */ /* 0x001fca0003f04800 */
[----:B------:R-:W-:Y:S02]  /*0890*/  SEL R7, R20, R7, !P0 ;  /* 0x0000000714077207 */ /* 0x000fe40004000000 */
[----:B------:R-:W-:Y:S02]  /*08a0*/  SEL R8, R23, R8, !P0 ;  /* 0x0000000817087207 */ /* 0x000fe40004000000 */
[----:B------:R-:W-:-:S03]  /*08b0*/  PRMT R6, R7, 0x5410, R7 ;  /* 0x0000541007067816 */ /* 0x000fc60000000007 */
[----:B------:R-:W-:Y:S04]  /*08c0*/  SHFL.DOWN PT, R9, R8, 0x8, 0x1f ;  /* 0x09001f0008097f89 */ /* 0x000fe800000e0000 */
[----:B------:R-:W0:Y:S02]  /*08d0*/  SHFL.DOWN PT, R10, R6, 0x8, 0x1f ;  /* 0x09001f00060a7f89 */ /* 0x000e2400000e0000 */
[----:B0-----:R-:W-:-:S05]  /*08e0*/  HSETP2.GT.AND P0, PT, R10.H0_H0, R7.H0_H0, PT ;  /* 0x200000070a007234 */ /* 0x001fca0003f04800 */
[----:B------:R-:W-:Y:S02]  /*08f0*/  SEL R7, R7, R10, !P0 ;  /* 0x0000000a07077207 */ /* 0x000fe40004000000 */
[----:B------:R-:W-:Y:S02]  /*0900*/  SEL R9, R8, R9, !P0 ;  /* 0x0000000908097207 */ /* 0x000fe40004000000 */
[----:B------:R-:W-:Y:S02]  /*0910*/  PRMT R6, R7, 0x5410, R7 ;  /* 0x0000541007067816 */ /* 0x000fe40000000007 */
[----:B------:R-:W-:Y:S01]  /*0920*/  MOV R8, 0x400 ;  /* 0x0000040000087802 */ /* 0x000fe20000000f00 */
[----:B------:R-:W-:Y:S03]  /*0930*/  SHFL.DOWN PT, R12, R9, 0x4, 0x1f ;  /* 0x08801f00090c7f89 */ /* 0x000fe600000e0000 */
[----:B-1----:R-:W-:Y:S01]  /*0940*/  LEA R8, R15, R8, 0x18 ;  /* 0x000000080f087211 */ /* 0x002fe200078ec0ff */
[----:B------:R-:W0:Y:S02]  /*0950*/  SHFL.DOWN PT, R10, R6, 0x4, 0x1f ;  /* 0x08801f00060a7f89 */ /* 0x000e2400000e0000 */
[----:B0-----:R-:W-:-:S05]  /*0960*/  HSETP2.GT.AND P0, PT, R10.H0_H0, R7.H0_H0, PT ;  /* 0x200000070a007234 */ /* 0x001fca0003f04800 */
[----:B------:R-:W-:Y:S02]  /*0970*/  SEL R7, R7, R10, !P0 ;  /* 0x0000000a07077207 */ /* 0x000fe40004000000 */
[----:B------:R-:W-:Y:S01]  /*0980*/  SEL R12, R9, R12, !P0 ;  /* 0x0000000c090c7207 */ /* 0x000fe20004000000 */
[----:B------:R-:W-:Y:S01]  /*0990*/  IMAD R9, R19, 0x2, R8 ;  /* 0x0000000213097824 */ /* 0x000fe200078e0208 */
[----:B------:R-:W-:-:S03]  /*09a0*/  PRMT R6, R7, 0x5410, R7 ;  /* 0x0000541007067816 */ /* 0x000fc60000000007 */
[----:B------:R-:W-:Y:S04]  /*09b0*/  SHFL.DOWN PT, R11, R12, 0x2, 0x1f ;  /* 0x08401f000c0b7f89 */ /* 0x000fe800000e0000 */
[----:B------:R-:W0:Y:S02]  /*09c0*/  SHFL.DOWN PT, R10, R6, 0x2, 0x1f ;  /* 0x08401f00060a7f89 */ /* 0x000e2400000e0000 */
[----:B0-----:R-:W-:-:S05]  /*09d0*/  HSETP2.GT.AND P0, PT, R10.H0_H0, R7.H0_H0, PT ;  /* 0x200000070a007234 */ /* 0x001fca0003f04800 */
[----:B------:R-:W-:Y:S02]  /*09e0*/  SEL R7, R7, R10, !P0 ;  /* 0x0000000a07077207 */ /* 0x000fe40004000000 */
[----:B------:R-:W-:Y:S02]  /*09f0*/  SEL R11, R12, R11, !P0 ;  /* 0x0000000b0c0b7207 */ /* 0x000fe40004000000 */
[----:B------:R-:W-:Y:S02]  /*0a00*/  PRMT R6, R7, 0x5410, R7 ;  /* 0x0000541007067816 */ /* 0x000fe40000000007 */
[----:B------:R-:W-:Y:S01]  /*0a10*/  @!P1 SHF.R.U32.HI R12, RZ, 0x5, R0 ;  /* 0x00000005ff0c9819 */ /* 0x000fe20000011600 */
[----:B------:R-:W-:Y:S04]  /*0a20*/  SHFL.DOWN PT, R14, R11, 0x1, 0x1f ;  /* 0x08201f000b0e7f89 */ /* 0x000fe800000e0000 */
[----:B------:R0:W1:Y:S02]  /*0a30*/  SHFL.DOWN PT, R10, R6, 0x1, 0x1f ;  /* 0x08201f00060a7f89 */ /* 0x00006400000e0000 */
[----:B0-----:R-:W-:-:S02]  /*0a40*/  @!P1 IMAD R6, R12, 0x2, R8 ;  /* 0x000000020c069824 */ /* 0x001fc400078e0208 */
[----:B------:R-:W-:Y:S01]  /*0a50*/  @!P1 IMAD R12, R12, 0x4, R9 ;  /* 0x000000040c0c9824 */ /* 0x000fe200078e0209 */
[----:B-1----:R-:W-:-:S05]  /*0a60*/  HSETP2.GT.AND P0, PT, R10.H0_H0, R7.H0_H0, PT ;  /* 0x200000070a007234 */ /* 0x002fca0003f04800 */
[----:B------:R-:W-:Y:S02]  /*0a70*/  SEL R7, R7, R10, !P0 ;  /* 0x0000000a07077207 */ /* 0x000fe40004000000 */
[----:B------:R-:W-:Y:S02]  /*0a80*/  SEL R15, R11, R14, !P0 ;  /* 0x0000000e0b0f7207 */ /* 0x000fe40004000000 */
[----:B------:R-:W-:Y:S01]  /*0a90*/  ISETP.GT.U32.AND P0, PT, R0, 0x1f, PT ;  /* 0x0000001f0000780c */ /* 0x000fe20003f04070 */
[----:B------:R0:W-:Y:S04]  /*0aa0*/  @!P1 STS.U16 [R6], R7 ;  /* 0x0000000706009388 */ /* 0x0001e80000000400 */
[----:B------:R0:W-:Y:S01]  /*0ab0*/  @!P1 STS [R12], R15 ;  /* 0x0000000f0c009388 */ /* 0x0001e20000000800 */
[----:B------:R-:W-:Y:S07]  /*0ac0*/  BAR.SYNC.DEFER_BLOCKING 0x0 ;  /* 0x0000000000007b1d */ /* 0x000fee0000010000 */
[----:B------:R-:W-:Y:S05]  /*0ad0*/  @P0 BRA `(.L_x_9) ;  /* 0x0000000000c40947 */ /* 0x000fea0003800000 */
[----:B0-----:R-:W-:Y:S01]  /*0ae0*/  SHF.R.U32.HI R6, RZ, 0x5, R19 ;  /* 0x00000005ff067819 */ /* 0x001fe20000011613 */
[----:B------:R-:W-:Y:S01]  /*0af0*/  IMAD.MOV.U32 R7, RZ, RZ, R2 ;  /* 0x000000ffff077224 */ /* 0x000fe200078e0002 */
[----:B------:R-:W-:Y:S01]  /*0b00*/  UMOV UR4, 0xffffffff ;  /* 0xffffffff00047882 */ /* 0x000fe20000000000 */
[C---:B------:R-:W-:Y:S02]  /*0b10*/  ISETP.NE.AND P0, PT, R13.reuse, RZ, PT ;  /* 0x000000ff0d00720c */ /* 0x040fe40003f05270 */
[----:B------:R-:W-:Y:S02]  /*0b20*/  ISETP.GE.U32.AND P1, PT, R13, R6, PT ;  /* 0x000000060d00720c */ /* 0x000fe40003f26070 */
[----:B------:R-:W-:-:S11]  /*0b30*/  PRMT R6, RZ, 0x7610, R6 ;  /* 0x00007610ff067816 */ /* 0x000fd60000000006 */
[C---:B------:R-:W-:Y:S02]  /*0b40*/  @!P1 IMAD R10, R13.reuse, 0x2, R8 ;  /* 0x000000020d0a9824 */ /* 0x040fe400078e0208 */
[----:B------:R-:W-:-:S04]  /*0b50*/  @!P1 IMAD R11, R13, 0x4, R9 ;  /* 0x000000040d0b9824 */ /* 0x000fc800078e0209 */
[----:B------:R-:W0:Y:S04]  /*0b60*/  @!P1 LDS.U16 R10, [R10] ;  /* 0x000000000a0a9984 */ /* 0x000e280000000400 */
[----:B------:R1:W2:Y:S01]  /*0b70*/  @!P1 LDS R7, [R11] ;  /* 0x000000000b079984 */ /* 0x0002a20000000800 */
[----:B0-----:R-:W-:-:S04]  /*0b80*/  @!P1 PRMT R6, R10, 0x7610, R6 ;  /* 0x000076100a069816 */ /* 0x001fc80000000006 */
[----:B------:R-:W-:Y:S01]  /*0b90*/  PRMT R10, R6, 0x5410, R6 ;  /* 0x00005410060a7816 */ /* 0x000fe20000000006 */
[----:B-12---:R-:W-:Y:S06]  /*0ba0*/  BRA.DIV UR4, `(.L_x_10) ;  /* 0x0000001a04047947 */ /* 0x006fec000b800000 */
[----:B------:R-:W0:Y:S02]  /*0bb0*/  SHFL.DOWN PT, R10, R10, 0x10, 0x1f ;  /* 0x0a001f000a0a7f89 */ /* 0x000e2400000e0000 */
[----:B0-----:R-:W-:-:S05]  /*0bc0*/  PRMT R13, R10, 0x7610, R13 ;  /* 0x000076100a0d7816 */ /* 0x001fca000000000d */
[----:B------:R-:W-:-:S05]  /*0bd0*/  HSETP2.GT.AND P1, PT, R13.H0_H0, R6.H0_H0, PT ;  /* 0x200000060d007234 */ /* 0x000fca0003f24800 */
[----:B------:R-:W-:Y:S02]  /*0be0*/  SEL R13, R6, R13, !P1 ;  /* 0x0000000d060d7207 */ /* 0x000fe40004800000 */
[----:B------:R-:W0:Y:S02]  /*0bf0*/  SHFL.DOWN PT, R6, R7, 0x10, 0x1f ;  /* 0x0a001f0007067f89 */ /* 0x000e2400000e0000 */
[----:B------:R-:W-:-:S05]  /*0c00*/  PRMT R10, R13, 0x5410, R13 ;  /* 0x000054100d0a7816 */ /* 0x000fca000000000d */
[----:B------:R-:W1:Y:S01]  /*0c10*/  SHFL.DOWN PT, R12, R10, 0x8, 0x1f ;  /* 0x09001f000a0c7f89 */ /* 0x000e6200000e0000 */
[----:B0-----:R-:W-:Y:S02]  /*0c20*/  SEL R6, R7, R6, !P1 ;  /* 0x0000000607067207 */ /* 0x001fe40004800000 */
[----:B-1----:R-:W-:-:S05]  /*0c30*/  HSETP2.GT.AND P2, PT, R12.H0_H0, R13.H0_H0, PT ;  /* 0x2000000d0c007234 */ /* 0x002fca0003f44800 */
[----:B------:R-:W-:Y:S02]  /*0c40*/  SEL R12, R13, R12, !P2 ;  /* 0x0000000c0d0c7207 */ /* 0x000fe40005000000 */
[----:B------:R-:W0:Y:S02]  /*0c50*/  SHFL.DOWN PT, R13, R6, 0x8, 0x1f ;  /* 0x09001f00060d7f89 */ /* 0x000e2400000e0000 */
[----:B------:R-:W-:-:S05]  /*0c60*/  PRMT R7, R12, 0x5410, R12 ;  /* 0x000054100c077816 */ /* 0x000fca000000000c */
[----:B------:R-:W1:Y:S01]  /*0c70*/  SHFL.DOWN PT, R15, R7, 0x4, 0x1f ;  /* 0x08801f00070f7f89 */ /* 0x000e6200000e0000 */
[----:B0-----:R-:W-:-:S05]  /*0c80*/  SEL R13, R6, R13, !P2 ;  /* 0x0000000d060d7207 */ /* 0x001fca0005000000 */
[----:B------:R-:W0:Y:S01]  /*0c90*/  SHFL.DOWN PT, R10, R13, 0x4, 0x1f ;  /* 0x08801f000d0a7f89 */ /* 0x000e2200000e0000 */
[----:B-1----:R-:W-:-:S05]  /*0ca0*/  HSETP2.GT.AND P1, PT, R15.H0_H0, R12.H0_H0, PT ;  /* 0x2000000c0f007234 */ /* 0x002fca0003f24800 */
[----:B------:R-:W-:-:S04]  /*0cb0*/  SEL R12, R12, R15, !P1 ;  /* 0x0000000f0c0c7207 */ /* 0x000fc80004800000 */
[----:B------:R-:W-:-:S05]  /*0cc0*/  PRMT R6, R12, 0x5410, R12 ;  /* 0x000054100c067816 */ /* 0x000fca000000000c */
[----:B------:R-:W1:Y:S01]  /*0cd0*/  SHFL.DOWN PT, R15, R6, 0x2, 0x1f ;  /* 0x08401f00060f7f89 */ /* 0x000e6200000e0000 */
[----:B0-----:R-:W-:-:S05]  /*0ce0*/  SEL R10, R13, R10, !P1 ;  /* 0x0000000a0d0a7207 */ /* 0x001fca0004800000 */
[----:B------:R-:W0:Y:S01]  /*0cf0*/  SHFL.DOWN PT, R17, R10, 0x2, 0x1f ;  /* 0x08401f000a117f89 */ /* 0x000e2200000e0000 */
[----:B-1----:R-:W-:-:S05]  /*0d00*/  HSETP2.GT.AND P1, PT, R15.H0_H0, R12.H0_H0, PT ;  /* 0x2000000c0f007234 */ /* 0x002fca0003f24800 */
[----:B------:R-:W-:-:S04]  /*0d10*/  SEL R12, R12, R15, !P1 ;  /* 0x0000000f0c0c7207 */ /* 0x000fc80004800000 */
[----:B------:R-:W-:Y:S02]  /*0d20*/  PRMT R6, R12, 0x5410, R12 ;  /* 0x000054100c067816 */ /* 0x000fe4000000000c */
[----:B0-----:R-:W-:-:S03]  /*0d30*/  SEL R17, R10, R17, !P1 ;  /* 0x000000110a117207 */ /* 0x001fc60004800000 */
[----:B------:R0:W1:Y:S04]  /*0d40*/  SHFL.DOWN PT, R13, R6, 0x1, 0x1f ;  /* 0x08201f00060d7f89 */ /* 0x00006800000e0000 */
[----:B------:R0:W2:Y:S02]  /*0d50*/  SHFL.DOWN PT, R14, R17, 0x1, 0x1f ;  /* 0x08201f00110e7f89 */ /* 0x0000a400000e0000 */
.L_x_61:
[----:B------:R-:W3:Y:S01]  /*0d60*/  LDC.64 R10, c[0x0][0x3a0] ;  /* 0x0000e800ff0a7b82 */ /* 0x000ee20000000a00 */
[----:B-1----:R-:W-:-:S05]  /*0d70*/  HSETP2.GT.AND P1, PT, R13.H0_H0, R12.H0_H0, PT ;  /* 0x2000000c0d007234 */ /* 0x002fca0003f24800 */
[----:B------:R-:W-:Y:S02]  /*0d80*/  SEL R13, R12, R13, !P1 ;  /* 0x0000000d0c0d7207 */ /* 0x000fe40004800000 */
[----:B0-----:R-:W0:Y:S01]  /*0d90*/  LDC.64 R6, c[0x0][0x3a8] ;  /* 0x0000ea00ff067b82 */ /* 0x001e220000000a00 */
[----:B--2---:R-:W-:Y:S01]  /*0da0*/  SEL R17, R17, R14, !P1 ;  /* 0x0000000e11117207 */ /* 0x004fe20004800000 */
[----:B---3--:R-:W-:-:S05]  /*0db0*/  @!P0 IMAD.WIDE.U32 R10, R5, 0x2, R10 ;  /* 0x00000002050a8825 */ /* 0x008fca00078e000a */
[----:B------:R1:W-:Y:S01]  /*0dc0*/  @!P0 STG.E.U16 desc[UR8][R10.64], R13 ;  /* 0x0000000d0a008986 */ /* 0x0003e2000c101508 */
[----:B0-----:R-:W-:-:S05]  /*0dd0*/  @!P0 IMAD.WIDE.U32 R6, R5, 0x4, R6 ;  /* 0x0000000405068825 */ /* 0x001fca00078e0006 */
[----:B------:R1:W-:Y:S02]  /*0de0*/  @!P0 STG.E desc[UR8][R6.64], R17 ;  /* 0x0000001106008986 */ /* 0x0003e4000c101908 */
.L_x_9:
[----:B------:R-:W-:Y:S05]  /*0df0*/  BSYNC B0 ;  /* 0x0000000000007941 */ /* 0x000fea0003800000 */
.L_x_8:
[----:B01----:R-:W-:-:S05]  /*0e00*/  CS2R.32 R6, SR_CgaSize ;  /* 0x0000000000067805 */ /* 0x003fca0000008a00 */
[----:B------:R-:W-:-:S06]  /*0e10*/  IMAD R6, R6, -0xa0, RZ ;  /* 0xffffff6006067824 */ /* 0x000fcc00078e02ff */
[----:B------:R-:W0:Y:S01]  /*0e20*/  LDC R6, c[0x0][R6+0x258] ;  /* 0x0000960006067b82 */ /* 0x000e220000000800 */
[----:B------:R-:W-:-:S05]  /*0e30*/  CS2R.32 R7, SR_CgaSize ;  /* 0x0000000000077805 */ /* 0x000fca0000008a00 */
[----:B------:R-:W-:-:S06]  /*0e40*/  IMAD R7, R7, -0xa0, RZ ;  /* 0xffffff6007077824 */ /* 0x000fcc00078e02ff */
[----:B------:R-:W1:Y:S01]  /*0e50*/  LDC R7, c[0x0][R7+0x254] ;  /* 0x0000950007077b82 */ /* 0x000e620000000800 */
[----:B0-----:R-:W-:-:S04]  /*0e60*/  ISETP.NE.U32.AND P0, PT, R6, RZ, PT ;  /* 0x000000ff0600720c */ /* 0x001fc80003f05070 */
[----:B-1----:R-:W-:-:S13]  /*0e70*/  ISETP.NE.AND.EX P0, PT, R7, RZ, PT, P0 ;  /* 0x000000ff0700720c */ /* 0x002fda0003f05300 */
[----:B------:R-:W-:Y:S05]  /*0e80*/  @P0 BRA `(.L_x_11) ;  /* 0x0000000000040947 */ /* 0x000fea0003800000 */
[----:B------:R-:W-:Y:S05]  /*0e90*/  BPT.TRAP 0x1 ;  /* 0x000000040000795c */ /* 0x000fea0000300000 */
.L_x_11:
[----:B------:R-:W-:-:S03]  /*0ea0*/  UMOV UR4, 0xffffffff ;  /* 0xffffffff00047882 */ /* 0x000fc60000000000 */
[----:B------:R-:W-:Y:S05]  /*0eb0*/  BRA.DIV UR4, `(.L_x_12) ;  /* 0x0000001a04647947 */ /* 0x000fea000b800000 */
[----:B------:R-:W-:Y:S06]  /*0ec0*/  BAR.SYNC.DEFER_BLOCKING 0x0 ;  /* 0x0000000000007b1d */ /* 0x000fec0000010000 */
.L_x_64:
[----:B------:R-:W0:Y:S01]  /*0ed0*/  S2R R11, SR_TID.Y ;  /* 0x00000000000b7919 */ /* 0x000e220000002200 */
[----:B------:R-:W-:Y:S01]  /*0ee0*/  BSSY B0, `(.L_x_13) ;  /* 0x0000026000007945 */ /* 0x000fe20003800000 */
[----:B------:R-:W1:Y:S01]  /*0ef0*/  S2R R13, SR_TID.Z ;  /* 0x00000000000d7919 */ /* 0x000e620000002300 */
[----:B0-----:R-:W-:-:S05]  /*0f00*/  IMAD.IADD R10, R0, 0x1, R11 ;  /* 0x00000001000a7824 */ /* 0x001fca00078e020b */
[----:B-1----:R-:W-:-:S13]  /*0f10*/  LOP3.LUT P0, R10, R10, RZ, R13, 0xfa, !PT ;  /* 0x000000ff0a0a7212 */ /* 0x002fda000780fa0d */
[----:B------:R-:W-:Y:S05]  /*0f20*/  @P0 BRA `(.L_x_14) ;  /* 0x0000000000840947 */ /* 0x000fea0003800000 */
[----:B------:R-:W0:Y:S01]  /*0f30*/  S2R R12, SR_CTAID.Y ;  /* 0x00000000000c7919 */ /* 0x000e220000002600 */
[----:B------:R-:W1:Y:S01]  /*0f40*/  LDCU UR4, c[0x0][0x374] ;  /* 0x00006e80ff0477ac */ /* 0x000e620008000800 */
[----:B------:R-:W2:Y:S01]  /*0f50*/  S2R R13, SR_CTAID.Z ;  /* 0x00000000000d7919 */ /* 0x000ea20000002700 */
[----:B------:R-:W3:Y:S01]  /*0f60*/  LDCU UR5, c[0x0][0x378] ;  /* 0x00006f00ff0577ac */ /* 0x000ee20008000800 */
[----:B------:R-:W4:Y:S01]  /*0f70*/  S2R R15, SR_LANEID ;  /* 0x00000000000f7919 */ /* 0x000f220000000000 */
[----:B------:R-:W-:Y:S01]  /*0f80*/  VOTEU.ANY UR10, UPT, PT ;  /* 0x00000000000a7886 */ /* 0x000fe200038e0100 */
[----:B------:R-:W-:-:S04]  /*0f90*/  UIADD3 UR6, UPT, UPT, URZ, -UR7, URZ ;  /* 0x80000007ff067290 */ /* 0x000fc8000fffe0ff */
[----:B-1----:R-:W-:-:S04]  /*0fa0*/  UIMAD UR4, UR6, UR4, URZ ;  /* 0x00000004060472a4 */ /* 0x002fc8000f8e02ff */
[----:B---3--:R-:W-:Y:S01]  /*0fb0*/  UIMAD UR4, UR5, UR4, -0x7fffffff ;  /* 0x80000001050474a4 */ /* 0x008fe2000f8e0204 */
[----:B0-----:R-:W-:Y:S02]  /*0fc0*/  IMAD.IADD R11, R5, 0x1, R12 ;  /* 0x00000001050b7824 */ /* 0x001fe400078e020c */
[----:B------:R-:W4:Y:S01]  /*0fd0*/  FLO.U32 R12, UR10 ;  /* 0x0000000a000c7d00 */ /* 0x000f2200080e0000 */
[----:B--2---:R-:W-:-:S05]  /*0fe0*/  IMAD.MOV R14, RZ, RZ, -R13 ;  /* 0x000000ffff0e7224 */ /* 0x004fca00078e0a0d */
[----:B------:R-:W-:Y:S02]  /*0ff0*/  ISETP.NE.AND P1, PT, R11, R14, PT ;  /* 0x0000000e0b00720c */ /* 0x000fe40003f25270 */
[----:B------:R-:W0:Y:S01]  /*1000*/  POPC R11, UR10 ;  /* 0x0000000a000b7d09 */ /* 0x000e220008000000 */
[----:B----4-:R-:W-:-:S10]  /*1010*/  ISETP.EQ.U32.AND P0, PT, R12, R15, PT ;  /* 0x0000000f0c00720c */ /* 0x010fd40003f02070 */
[----:B------:R-:W-:Y:S01]  /*1020*/  VOTEU.ANY UP0, P1 ;  /* 0x0000000000ff7886 */ /* 0x000fe20000800100 */
[----:B------:R-:W-:-:S06]  /*1030*/  USEL UR4, UR4, 0x1, !UP0 ;  /* 0x0000000104047887 */ /* 0x000fcc000c000000 */
[----:B0-----:R-:W-:Y:S01]  /*1040*/  IMAD R13, R11, UR4, RZ ;  /* 0x000000040b0d7c24 */ /* 0x001fe2000f8e02ff */
[----:B------:R-:W-:Y:S06]  /*1050*/  @P0 MEMBAR.ALL.GPU ;  /* 0x0000000000000992 */ /* 0x000fec000000a000 */
[----:B------:R-:W-:-:S00]  /*1060*/  @P0 ERRBAR ;  /* 0x00000000000009ab */ /* 0x000fc00000000000 */
[----:B------:R-:W-:Y:S06]  /*1070*/  @P0 CGAERRBAR ;  /* 0x00000000000005ab */ /* 0x000fec0000000000 */
[----:B------:R-:W2:Y:S01]  /*1080*/  @P0 ATOM.E.ADD.STRONG.GPU PT, R13, desc[UR8][R6.64+0x4], R13 ;  /* 0x8000040d060d098a */ /* 0x000ea200081ef108 */
[----:B------:R-:W0:Y:S02]  /*1090*/  S2R R14, SR_LTMASK ;  /* 0x00000000000e7919 */ /* 0x000e240000003900 */
[----:B0-----:R-:W-:-:S06]  /*10a0*/  LOP3.LUT R14, R14, UR10, RZ, 0xc0, !PT ;  /* 0x0000000a0e0e7c12 */ /* 0x001fcc000f8ec0ff */
[----:B------:R-:W0:Y:S01]  /*10b0*/  POPC R14, R14 ;  /* 0x0000000e000e7309 */ /* 0x000e220000000000 */
[----:B--2---:R-:W0:Y:S02]  /*10c0*/  SHFL.IDX PT, R11, R13, R12, 0x1f ;  /* 0x00001f0c0d0b7589 */ /* 0x004e2400000e0000 */
[----:B0-----:R-:W-:-:S07]  /*10d0*/  IMAD R11, R14, UR4, R11 ;  /* 0x000000040e0b7c24 */ /* 0x001fce000f8e020b */
.L_x_15:
[----:B------:R-:W2:Y:S04]  /*10e0*/  LD.E.STRONG.GPU R12, desc[UR8][R6.64+0x4] ;  /* 0x00000408060c7980 */ /* 0x000ea8000c10f900 */
[----:B--2---:R-:W-:Y:S01]  /*10f0*/  CCTL.IVALL ;  /* 0x00000000ff00798f */ /* 0x004fe20002000000 */
[----:B------:R-:W-:Y:S05]  /*1100*/  YIELD ;  /* 0x0000000000007946 */ /* 0x000fea0003800000 */
[----:B------:R-:W-:-:S04]  /*1110*/  LOP3.LUT R12, R12, R11, RZ, 0x3c, !PT ;  /* 0x0000000b0c0c7212 */ /* 0x000fc800078e3cff */
[----:B------:R-:W-:-:S13]  /*1120*/  ISETP.GT.AND P0, PT, R12, -0x1, PT ;  /* 0xffffffff0c00780c */ /* 0x000fda0003f04270 */
[----:B------:R-:W-:Y:S05]  /*1130*/  @P0 BRA `(.L_x_15) ;  /* 0xfffffffc00e80947 */ /* 0x000fea000383ffff */
.L_x_14:
[----:B------:R-:W-:Y:S05]  /*1140*/  BSYNC B0 ;  /* 0x0000000000007941 */ /* 0x000fea0003800000 */
.L_x_13:
[----:B------:R-:W-:-:S03]  /*1150*/  UMOV UR4, 0xffffffff ;  /* 0xffffffff00047882 */ /* 0x000fc60000000000 */
[----:B------:R-:W-:Y:S05]  /*1160*/  BRA.DIV UR4, `(.L_x_16) ;  /* 0x0000001604e47947 */ /* 0x000fea000b800000 */
[----:B------:R-:W-:Y:S06]  /*1170*/  BAR.SYNC.DEFER_BLOCKING 0x0 ;  /* 0x0000000000007b1d */ /* 0x000fec0000010000 */
.L_x_67:
[----:B------:R-:W-:Y:S02]  /*1180*/  ISETP.NE.AND P0, PT, R5, RZ, PT ;  /* 0x000000ff0500720c */ /* 0x000fe40003f05270 */
[----:B------:R-:W-:-:S11]  /*1190*/  SHF.R.S32.HI R3, RZ, 0x1f, R2 ;  /* 0x0000001fff037819 */ /* 0x000fd60000011402 */
[----:B------:R-:W-:Y:S05]  /*11a0*/  @P0 BRA `(.L_x_17) ;  /* 0x0000000000e00947 */ /* 0x000fea0003800000 */
[----:B------:R-:W0:Y:S01]  /*11b0*/  LDCU UR4, c[0x0][0x3b0] ;  /* 0x00007600ff0477ac */ /* 0x000e220008000800 */
[----:B------:R-:W-:Y:S01]  /*11c0*/  IMAD.MOV.U32 R18, RZ, RZ, R2 ;  /* 0x000000ffff127224 */ /* 0x000fe200078e0002 */
[----:B------:R-:W-:Y:S02]  /*11d0*/  PRMT R11, RZ, 0x7610, R11 ;  /* 0x00007610ff0b7816 */ /* 0x000fe4000000000b */
[----:B0-----:R-:W-:-:S13]  /*11e0*/  ISETP.GE.AND P0, PT, R0, UR4, PT ;  /* 0x0000000400007c0c */ /* 0x001fda000bf06270 */
[----:B------:R-:W-:Y:S05]  /*11f0*/  @P0 BRA `(.L_x_18) ;  /* 0x0000000000480947 */ /* 0x000fea0003800000 */
[----:B------:R-:W0:Y:S01]  /*1200*/  LDC.64 R12, c[0x0][0x3a0] ;  /* 0x0000e800ff0c7b82 */ /* 0x000e220000000a00 */
[----:B------:R-:W-:Y:S01]  /*1210*/  IMAD.MOV.U32 R21, RZ, RZ, R0 ;  /* 0x000000ffff157224 */ /* 0x000fe200078e0000 */
[----:B------:R-:W-:Y:S01]  /*1220*/  PRMT R11, RZ, 0x7610, R11 ;  /* 0x00007610ff0b7816 */ /* 0x000fe2000000000b */
[----:B------:R-:W-:-:S05]  /*1230*/  IMAD.MOV.U32 R18, RZ, RZ, R2 ;  /* 0x000000ffff127224 */ /* 0x000fca00078e0002 */
[----:B------:R-:W1:Y:S02]  /*1240*/  LDC.64 R14, c[0x0][0x3a8] ;  /* 0x0000ea00ff0e7b82 */ /* 0x000e640000000a00 */
.L_x_21:
[----:B0-----:R-:W-:-:S05]  /*1250*/  IMAD.WIDE R16, R21, 0x2, R12 ;  /* 0x0000000215107825 */ /* 0x001fca00078e020c */
[----:B------:R-:W2:Y:S01]  /*1260*/  LDG.E.U16 R20, desc[UR8][R16.64] ;  /* 0x0000000810147981 */ /* 0x000ea2000c1e1500 */
[----:B------:R-:W-:Y:S01]  /*1270*/  BSSY.RECONVERGENT B0, `(.L_x_19) ;  /* 0x0000006000007945 */ /* 0x000fe20003800200 */
[----:B--2---:R-:W-:-:S13]  /*1280*/  HSETP2.GT.AND P0, PT, R20.H0_H0, R11.H0_H0, PT ;  /* 0x2000000b14007234 */ /* 0x004fda0003f04800 */
[----:B-----5:R-:W-:Y:S05]  /*1290*/  @!P0 BRA `(.L_x_20) ;  /* 0x00000000000c8947 */ /* 0x020fea0003800000 */
[----:B-1----:R-:W-:-:S05]  /*12a0*/  IMAD.WIDE R16, R21, 0x4, R14 ;  /* 0x0000000415107825 */ /* 0x002fca00078e020e */
[----:B------:R0:W5:Y:S01]  /*12b0*/  LDG.E R18, desc[UR8][R16.64] ;  /* 0x0000000810127981 */ /* 0x000162000c1e1900 */
[----:B------:R-:W-:-:S07]  /*12c0*/  PRMT R11, R20, 0x7610, R11 ;  /* 0x00007610140b7816 */ /* 0x000fce000000000b */
.L_x_20:
[----:B------:R-:W-:Y:S05]  /*12d0*/  BSYNC.RECONVERGENT B0 ;  /* 0x0000000000007941 */ /* 0x000fea0003800200 */
.L_x_19:
[----:B------:R-:W2:Y:S01]  /*12e0*/  LDCU UR4, c[0x0][0x3b0] ;  /* 0x00007600ff0477ac */ /* 0x000ea20008000800 */
[----:B------:R-:W-:-:S05]  /*12f0*/  IMAD.IADD R21, R19, 0x1, R21 ;  /* 0x0000000113157824 */ /* 0x000fca00078e0215 */
[----:B--2---:R-:W-:-:S13]  /*1300*/  ISETP.GE.AND P0, PT, R21, UR4, PT ;  /* 0x0000000415007c0c */ /* 0x004fda000bf06270 */
[----:B------:R-:W-:Y:S05]  /*1310*/  @!P0 BRA `(.L_x_21) ;  /* 0xfffffffc00cc8947 */ /* 0x000fea000383ffff */
.L_x_18:
[----:B------:R-:W-:Y:S01]  /*1320*/  ISETP.GE.U32.AND P0, PT, R19, 0x2, PT ;  /* 0x000000021300780c */ /* 0x000fe20003f06070 */
[C---:B------:R-:W-:Y:S01]  /*1330*/  IMAD R8, R0.reuse, 0x2, R8 ;  /* 0x0000000200087824 */ /* 0x040fe200078e0208 */
[----:B------:R-:W-:Y:S05]  /*1340*/  WARPSYNC.ALL ;  /* 0x0000000000007948 */ /* 0x000fea0003800000 */
[----:B------:R-:W-:Y:S01]  /*1350*/  IMAD R13, R0, 0x4, R9 ;  /* 0x00000004000d7824 */ /* 0x000fe200078e0209 */
[----:B------:R2:W-:Y:S04]  /*1360*/  STS.U16 [R8], R11 ;  /* 0x0000000b08007388 */ /* 0x0005e80000000400 */
[----:B-----5:R2:W-:Y:S01]  /*1370*/  STS [R13], R18 ;  /* 0x000000120d007388 */ /* 0x0205e20000000800 */
[----:B------:R-:W-:Y:S06]  /*1380*/  BAR.SYNC.DEFER_BLOCKING 0x0 ;  /* 0x0000000000007b1d */ /* 0x000fec0000010000 */
[----:B------:R-:W-:Y:S05]  /*1390*/  @!P0 BRA `(.L_x_22) ;  /* 0x0000000000488947 */ /* 0x000fea0003800000 */
.L_x_25:
[--C-:B-1----:R-:W-:Y:S01]  /*13a0*/  IMAD.MOV.U32 R14, RZ, RZ, R19.reuse ;  /* 0x000000ffff0e7224 */ /* 0x102fe200078e0013 */
[----:B------:R-:W-:Y:S01]  /*13b0*/  SHF.R.U32.HI R19, RZ, 0x1, R19 ;  /* 0x00000001ff137819 */ /* 0x000fe20000011613 */
[----:B------:R-:W-:Y:S03]  /*13c0*/  BSSY.RECONVERGENT B0, `(.L_x_23) ;  /* 0x000000c000007945 */ /* 0x000fe60003800200 */
[----:B------:R-:W-:-:S13]  /*13d0*/  ISETP.GE.U32.AND P0, PT, R0, R19, PT ;  /* 0x000000130000720c */ /* 0x000fda0003f06070 */
[----:B------:R-:W-:Y:S05]  /*13e0*/  @P0 BRA `(.L_x_24) ;  /* 0x0000000000240947 */ /* 0x000fea0003800000 */
[----:B--2---:R-:W-:Y:S01]  /*13f0*/  LOP3.LUT R11, R14, 0x7fe, RZ, 0xc0, !PT ;  /* 0x000007fe0e0b7812 */ /* 0x004fe200078ec0ff */
[----:B------:R-:W-:Y:S04]  /*1400*/  LDS.U16 R12, [R8] ;  /* 0x00000000080c7984 */ /* 0x000fe80000000400 */
[----:B------:R-:W-:-:S06]  /*1410*/  IMAD.IADD R11, R8, 0x1, R11 ;  /* 0x00000001080b7824 */ /* 0x000fcc00078e020b */
[----:B------:R-:W1:Y:S02]  /*1420*/  LDS.U16 R11, [R11] ;  /* 0x000000000b0b7984 */ /* 0x000e640000000400 */
[----:B-1----:R-:W-:-:S13]  /*1430*/  HSETP2.GT.AND P0, PT, R11.H0_H0, R12.H0_H0, PT ;  /* 0x2000000c0b007234 */ /* 0x002fda0003f04800 */
[----:B------:R-:W-:Y:S01]  /*1440*/  @P0 IMAD R12, R19, 0x4, R13 ;  /* 0x00000004130c0824 */ /* 0x000fe200078e020d */
[----:B------:R-:W-:Y:S05]  /*1450*/  @P0 STS.U16 [R8], R11 ;  /* 0x0000000b08000388 */ /* 0x000fea0000000400 */
[----:B------:R-:W1:Y:S04]  /*1460*/  @P0 LDS R12, [R12] ;  /* 0x000000000c0c0984 */ /* 0x000e680000000800 */
[----:B-1----:R1:W-:Y:S02]  /*1470*/  @P0 STS [R13], R12 ;  /* 0x0000000c0d000388 */ /* 0x0023e40000000800 */
.L_x_24:
[----:B------:R-:W-:Y:S05]  /*1480*/  BSYNC.RECONVERGENT B0 ;  /* 0x0000000000007941 */ /* 0x000fea0003800200 */
.L_x_23:
[----:B------:R-:W-:Y:S01]  /*1490*/  BAR.SYNC.DEFER_BLOCKING 0x0 ;  /* 0x0000000000007b1d */ /* 0x000fe20000010000 */
[----:B------:R-:W-:-:S13]  /*14a0*/  ISETP.GT.U32.AND P0, PT, R14, 0x3, PT ;  /* 0x000000030e00780c */ /* 0x000fda0003f04070 */
[----:B------:R-:W-:Y:S05]  /*14b0*/  @P0 BRA `(.L_x_25) ;  /* 0xfffffffc00b80947 */ /* 0x000fea000383ffff */
.L_x_22:
[----:B------:R-:W-:-:S13]  /*14c0*/  ISETP.NE.AND P0, PT, R0, RZ, PT ;  /* 0x000000ff0000720c */ /* 0x000fda0003f05270 */
[----:B------:R-:W3:Y:S01]  /*14d0*/  @!P0 LDS R9, [R9] ;  /* 0x0000000009098984 */ /* 0x000ee20000000800 */
[----:B-12---:R-:W1:Y:S02]  /*14e0*/  @!P0 LDC.64 R12, c[0x0][0x3b8] ;  /* 0x0000ee00ff0c8b82 */ /* 0x006e640000000a00 */
[----:B-1----:R-:W-:-:S04]  /*14f0*/  @!P0 LEA R12, P1, R2, R12, 0x2 ;  /* 0x0000000c020c8211 */ /* 0x002fc800078210ff */
[----:B------:R-:W-:Y:S01]  /*1500*/  @!P0 LEA.HI.X R13, R2, R13, R3, 0x2, P1 ;  /* 0x0000000d020d8211 */ /* 0x000fe200008f1403 */
[----:B---3--:R-:W-:-:S05]  /*1510*/  @!P0 VIADD R11, R9, 0x1 ;  /* 0x00000001090b8836 */ /* 0x008fca0000000000 */
[----:B------:R1:W-:Y:S03]  /*1520*/  @!P0 STG.E desc[UR8][R12.64], R11 ;  /* 0x0000000b0c008986 */ /* 0x0003e6000c101908 */
.L_x_17:
[----:B------:R-:W-:-:S04]  /*1530*/  ISETP.NE.U32.AND P0, PT, R6, RZ, PT ;  /* 0x000000ff0600720c */ /* 0x000fc80003f05070 */
[----:B------:R-:W-:-:S13]  /*1540*/  ISETP.NE.AND.EX P0, PT, R7, RZ, PT, P0 ;  /* 0x000000ff0700720c */ /* 0x000fda0003f05300 */
[----:B------:R-:W-:Y:S05]  /*1550*/  @P0 BRA `(.L_x_26) ;  /* 0x0000000000040947 */ /* 0x000fea0003800000 */
[----:B------:R-:W-:Y:S05]  /*1560*/  BPT.TRAP 0x1 ;  /* 0x000000040000795c */ /* 0x000fea0000300000 */
.L_x_26:
[----:B------:R-:W-:Y:S01]  /*1570*/  UMOV UR4, 0xffffffff ;  /* 0xffffffff00047882 */ /* 0x000fe20000000000 */
[----:B------:R-:W-:Y:S02]  /*1580*/  ISETP.NE.AND P0, PT, R10, RZ, PT ;  /* 0x000000ff0a00720c */ /* 0x000fe40003f05270 */
[----:B------:R-:W-:Y:S11]  /*1590*/  BRA.DIV UR4, `(.L_x_27) ;  /* 0x0000001604047947 */ /* 0x000ff6000b800000 */
[----:B------:R-:W-:Y:S06]  /*15a0*/  BAR.SYNC.DEFER_BLOCKING 0x0 ;  /* 0x0000000000007b1d */ /* 0x000fec0000010000 */
.L_x_70:
[----:B------:R-:W-:Y:S04]  /*15b0*/  BSSY B0, `(.L_x_28) ;  /* 0x0000023000007945 */ /* 0x000fe80003800000 */
[----:B------:R-:W-:Y:S05]  /*15c0*/  @P0 BRA `(.L_x_29) ;  /* 0x0000000000840947 */ /* 0x000fea0003800000 */
[----:B------:R-:W2:Y:S01]  /*15d0*/  S2R R8, SR_CTAID.Y ;  /* 0x0000000000087919 */ /* 0x000ea20000002600 */
[----:B------:R-:W3:Y:S01]  /*15e0*/  LDCU UR4, c[0x0][0x374] ;  /* 0x00006e80ff0477ac */ /* 0x000ee20008000800 */
[----:B------:R-:W4:Y:S01]  /*15f0*/  S2R R9, SR_CTAID.Z ;  /* 0x0000000000097919 */ /* 0x000f220000002700 */
[----:B------:R-:W5:Y:S01]  /*1600*/  LDCU UR5, c[0x0][0x378] ;  /* 0x00006f00ff0577ac */ /* 0x000f620008000800 */
[----:B-1----:R-:W1:Y:S01]  /*1610*/  S2R R12, SR_LANEID ;  /* 0x00000000000c7919 */ /* 0x002e620000000000 */
[----:B------:R-:W-:Y:S01]  /*1620*/  VOTEU.ANY UR10, UPT, PT ;  /* 0x00000000000a7886 */ /* 0x000fe200038e0100 */
[----:B------:R-:W-:Y:S01]  /*1630*/  UIADD3 UR6, UPT, UPT, URZ, -UR7, URZ ;  /* 0x80000007ff067290 */ /* 0x000fe2000fffe0ff */
[----:B------:R-:W1:Y:S03]  /*1640*/  FLO.U32 R11, UR10 ;  /* 0x0000000a000b7d00 */ /* 0x000e6600080e0000 */
[----:B---3--:R-:W-:-:S04]  /*1650*/  UIMAD UR4, UR6, UR4, URZ ;  /* 0x00000004060472a4 */ /* 0x008fc8000f8e02ff */
[----:B-----5:R-:W-:Y:S01]  /*1660*/  UIMAD UR4, UR5, UR4, -0x7fffffff ;  /* 0x80000001050474a4 */ /* 0x020fe2000f8e0204 */
[----:B--2---:R-:W-:Y:S02]  /*1670*/  IMAD.IADD R8, R5, 0x1, R8 ;  /* 0x0000000105087824 */ /* 0x004fe400078e0208 */
[----:B----4-:R-:W-:Y:S01]  /*1680*/  IMAD.MOV R9, RZ, RZ, -R9 ;  /* 0x000000ffff097224 */ /* 0x010fe200078e0a09 */
[----:B-1----:R-:W-:-:S04]  /*1690*/  ISETP.EQ.U32.AND P0, PT, R11, R12, PT ;  /* 0x0000000c0b00720c */ /* 0x002fc80003f02070 */
[----:B------:R-:W-:Y:S02]  /*16a0*/  ISETP.NE.AND P1, PT, R8, R9, PT ;  /* 0x000000090800720c */ /* 0x000fe40003f25270 */
[----:B------:R-:W1:Y:S11]  /*16b0*/  POPC R8, UR10 ;  /* 0x0000000a00087d09 */ /* 0x000e760008000000 */
[----:B------:R-:W-:Y:S01]  /*16c0*/  VOTEU.ANY UP0, P1 ;  /* 0x0000000000ff7886 */ /* 0x000fe20000800100 */
[----:B------:R-:W-:-:S06]  /*16d0*/  USEL UR4, UR4, 0x1, !UP0 ;  /* 0x0000000104047887 */ /* 0x000fcc000c000000 */
[----:B-1----:R-:W-:Y:S01]  /*16e0*/  IMAD R9, R8, UR4, RZ ;  /* 0x0000000408097c24 */ /* 0x002fe2000f8e02ff */
[----:B------:R-:W-:Y:S06]  /*16f0*/  @P0 MEMBAR.ALL.GPU ;  /* 0x0000000000000992 */ /* 0x000fec000000a000 */
[----:B------:R-:W-:-:S00]  /*1700*/  @P0 ERRBAR ;  /* 0x00000000000009ab */ /* 0x000fc00000000000 */
[----:B------:R-:W-:Y:S06]  /*1710*/  @P0 CGAERRBAR ;  /* 0x00000000000005ab */ /* 0x000fec0000000000 */
[----:B------:R-:W2:Y:S01]  /*1720*/  @P0 ATOM.E.ADD.STRONG.GPU PT, R12, desc[UR8][R6.64+0x4], R9 ;  /* 0x80000409060c098a */ /* 0x000ea200081ef108 */
[----:B------:R-:W1:Y:S02]  /*1730*/  S2R R13, SR_LTMASK ;  /* 0x00000000000d7919 */ /* 0x000e640000003900 */
[----:B-1----:R-:W-:-:S06]  /*1740*/  LOP3.LUT R13, R13, UR10, RZ, 0xc0, !PT ;  /* 0x0000000a0d0d7c12 */ /* 0x002fcc000f8ec0ff */
[----:B------:R-:W1:Y:S01]  /*1750*/  POPC R13, R13 ;  /* 0x0000000d000d7309 */ /* 0x000e620000000000 */
[----:B--2---:R-:W1:Y:S02]  /*1760*/  SHFL.IDX PT, R8, R12, R11, 0x1f ;  /* 0x00001f0b0c087589 */ /* 0x004e6400000e0000 */
[----:B-1----:R-:W-:-:S07]  /*1770*/  IMAD R8, R13, UR4, R8 ;  /* 0x000000040d087c24 */ /* 0x002fce000f8e0208 */
.L_x_30:
[----:B------:R-:W2:Y:S04]  /*1780*/  LD.E.STRONG.GPU R9, desc[UR8][R6.64+0x4] ;  /* 0x0000040806097980 */ /* 0x000ea8000c10f900 */
[----:B--2---:R-:W-:Y:S01]  /*1790*/  CCTL.IVALL ;  /* 0x00000000ff00798f */ /* 0x004fe20002000000 */
[----:B------:R-:W-:Y:S05]  /*17a0*/  YIELD ;  /* 0x0000000000007946 */ /* 0x000fea0003800000 */
[----:B------:R-:W-:-:S04]  /*17b0*/  LOP3.LUT R9, R9, R8, RZ, 0x3c, !PT ;  /* 0x0000000809097212 */ /* 0x000fc800078e3cff */
[----:B------:R-:W-:-:S13]  /*17c0*/  ISETP.GT.AND P0, PT, R9, -0x1, PT ;  /* 0xffffffff0900780c */ /* 0x000fda0003f04270 */
[----:B------:R-:W-:Y:S05]  /*17d0*/  @P0 BRA `(.L_x_30) ;  /* 0xfffffffc00e80947 */ /* 0x000fea000383ffff */
.L_x_29:
[----:B------:R-:W-:Y:S05]  /*17e0*/  BSYNC B0 ;  /* 0x0000000000007941 */ /* 0x000fea0003800000 */
.L_x_28:
[----:B------:R-:W-:-:S03]  /*17f0*/  UMOV UR4, 0xffffffff ;  /* 0xffffffff00047882 */ /* 0x000fc60000000000 */
[----:B------:R-:W-:Y:S05]  /*1800*/  BRA.DIV UR4, `(.L_x_31) ;  /* 0x0000001204947947 */ /* 0x000fea000b800000 */
[----:B------:R-:W-:Y:S06]  /*1810*/  BAR.SYNC.DEFER_BLOCKING 0x0 ;  /* 0x0000000000007b1d */ /* 0x000fec0000010000 */
.L_x_73:
[----:B0-----:R-:W0:Y:S01]  /*1820*/  LDC.64 R16, c[0x0][0x3b8] ;  /* 0x0000ee00ff107b82 */ /* 0x001e220000000a00 */
[----:B------:R-:W2:Y:S07]  /*1830*/  LDCU UR5, c[0x0][0x38c] ;  /* 0x00007180ff0577ac */ /* 0x000eae0008000800 */
[----:B------:R-:W3:Y:S01]  /*1840*/  LDC.64 R14, c[0x0][0x380] ;  /* 0x0000e000ff0e7b82 */ /* 0x000ee20000000a00 */
[----:B0-----:R-:W-:-:S04]  /*1850*/  LEA R16, P0, R2, R16, 0x2 ;  /* 0x0000001002107211 */ /* 0x001fc800078010ff */
[----:B------:R-:W-:-:S05]  /*1860*/  LEA.HI.X R17, R2, R17, R3, 0x2, P0 ;  /* 0x0000001102117211 */ /* 0x000fca00000f1403 */
[----:B------:R-:W4:Y:S01]  /*1870*/  LDG.E R8, desc[UR8][R16.64] ;  /* 0x0000000810087981 */ /* 0x000f22000c1e1900 */
[----:B--2---:R-:W-:Y:S02]  /*1880*/  USHF.R.S32.HI UR4, URZ, 0x1f, UR5 ;  /* 0x0000001fff047899 */ /* 0x004fe40008011405 */
[----:B------:R-:W-:Y:S02]  /*1890*/  IMAD R9, R3, UR5, RZ ;  /* 0x0000000503097c24 */ /* 0x000fe4000f8e02ff */
[----:B-1----:R-:W-:-:S04]  /*18a0*/  IMAD.WIDE.U32 R12, R2, UR5, RZ ;  /* 0x00000005020c7c25 */ /* 0x002fc8000f8e00ff */
[----:B------:R-:W-:-:S04]  /*18b0*/  IMAD R9, R2, UR4, R9 ;  /* 0x0000000402097c24 */ /* 0x000fc8000f8e0209 */
[----:B------:R-:W-:Y:S01]  /*18c0*/  IMAD.IADD R11, R13, 0x1, R9 ;  /* 0x000000010d0b7824 */ /* 0x000fe200078e0209 */
[----:B----4-:R-:W-:Y:S02]  /*18d0*/  IADD3 R18, P0, PT, R8, R12, RZ ;  /* 0x0000000c08127210 */ /* 0x010fe40007f1e0ff */
[----:B------:R-:W-:-:S05]  /*18e0*/  SHF.R.S32.HI R9, RZ, 0x1f, R8 ;  /* 0x0000001fff097819 */ /* 0x000fca0000011408 */
[----:B------:R-:W-:Y:S01]  /*18f0*/  IMAD.X R19, R9, 0x1, R11, P0 ;  /* 0x0000000109137824 */ /* 0x000fe200000e060b */
[----:B---3--:R-:W-:-:S04]  /*1900*/  LEA R16, P0, R18, R14, 0x1 ;  /* 0x0000000e12107211 */ /* 0x008fc800078008ff */
[----:B------:R-:W-:-:S05]  /*1910*/  LEA.HI.X R17, R18, R15, R19, 0x1, P0 ;  /* 0x0000000f12117211 */ /* 0x000fca00000f0c13 */
[----:B------:R-:W2:Y:S02]  /*1920*/  LDG.E.U16 R16, desc[UR8][R16.64+-0x2] ;  /* 0xfffffe0810107981 */ /* 0x000ea4000c1e1500 */
[----:B--2---:R-:W-:-:S13]  /*1930*/  HSETP2.NEU.AND P0, PT, R16.H0_H0, RZ.H0_H0, PT ;  /* 0x200000ff10007234 */ /* 0x004fda0003f0d800 */
[----:B------:R-:W-:Y:S05]  /*1940*/  @!P0 EXIT ;  /* 0x000000000000894d */ /* 0x000fea0003800000 */
[----:B------:R-:W-:Y:S01]  /*1950*/  VIADD R17, R8, 0xffffffff ;  /* 0xffffffff08117836 */ /* 0x000fe20000000000 */
[----:B------:R-:W-:Y:S04]  /*1960*/  BSSY.RECONVERGENT B0, `(.L_x_32) ;  /* 0x0000040000007945 */ /* 0x000fe80003800200 */
[----:B------:R-:W-:-:S13]  /*1970*/  ISETP.NE.AND P0, PT, R17, R2, PT ;  /* 0x000000021100720c */ /* 0x000fda0003f05270 */
[----:B------:R-:W-:Y:S05]  /*1980*/  @!P0 BRA `(.L_x_33) ;  /* 0x0000000000848947 */ /* 0x000fea0003800000 */
[----:B------:R-:W0:Y:S01]  /*1990*/  LDCU UR4, c[0x0][0x388] ;  /* 0x00007100ff0477ac */ /* 0x000e220008000800 */
[----:B------:R-:W-:Y:S01]  /*19a0*/  BSSY.RECONVERGENT B1, `(.L_x_34) ;  /* 0x000001e000017945 */ /* 0x000fe20003800200 */
[----:B0-----:R-:W-:-:S13]  /*19b0*/  ISETP.GE.AND P0, PT, R4, UR4, PT ;  /* 0x0000000404007c0c */ /* 0x001fda000bf06270 */
[----:B------:R-:W-:Y:S05]  /*19c0*/  @P0 BRA `(.L_x_35) ;  /* 0x00000000006c0947 */ /* 0x000fea0003800000 */
.L_x_38:
[----:B------:R-:W0:Y:S01]  /*19d0*/  LDC R19, c[0x0][0x360] ;  /* 0x0000d800ff137b82 */ /* 0x000e220000000800 */
[----:B------:R-:W-:Y:S01]  /*19e0*/  ISETP.NE.AND P0, PT, R4, R17, PT ;  /* 0x000000110400720c */ /* 0x000fe20003f05270 */
[----:B------:R-:W-:-:S12]  /*19f0*/  BSSY.RECONVERGENT B2, `(.L_x_36) ;  /* 0x0000014000027945 */ /* 0x000fd80003800200 */
[----:B-1----:R-:W-:Y:S05]  /*1a00*/  @!P0 BRA `(.L_x_37) ;  /* 0x0000000000488947 */ /* 0x002fea0003800000 */
[----:B------:R-:W1:Y:S01]  /*1a10*/  LDCU.64 UR4, c[0x0][0x380] ;  /* 0x00007000ff0477ac */ /* 0x000e620008000a00 */
[----:B------:R-:W-:-:S04]  /*1a20*/  IADD3 R15, P0, PT, R4, R12, RZ ;  /* 0x0000000c040f7210 */ /* 0x000fc80007f1e0ff */
[----:B------:R-:W-:Y:S02]  /*1a30*/  LEA.HI.X.SX32 R18, R4, R11, 0x1, P0 ;  /* 0x0000000b04127211 */ /* 0x000fe400000f0eff */
[----:B-1----:R-:W-:-:S04]  /*1a40*/  LEA R14, P0, R15, UR4, 0x1 ;  /* 0x000000040f0e7c11 */ /* 0x002fc8000f8008ff */
[----:B------:R-:W-:-:S05]  /*1a50*/  LEA.HI.X R15, R15, UR5, R18, 0x1, P0 ;  /* 0x000000050f0f7c11 */ /* 0x000fca00080f0c12 */
[----:B------:R-:W2:Y:S01]  /*1a60*/  LDG.E.U16 R18, desc[UR8][R14.64] ;  /* 0x000000080e127981 */ /* 0x000ea2000c1e1500 */
[----:B------:R-:W-:-:S04]  /*1a70*/  HADD2.F32 R20, -RZ, R16.H0_H0 ;  /* 0x20000010ff147230 */ /* 0x000fc80000004100 */
[----:B------:R-:W1:Y:S01]  /*1a80*/  MUFU.RCP R21, R20 ;  /* 0x0000001400157308 */ /* 0x000e620000001000 */
[----:B--2---:R-:W-:-:S05]  /*1a90*/  HADD2.F32 R23, -RZ, R18.H0_H0 ;  /* 0x20000012ff177230 */ /* 0x004fca0000004100 */
[----:B-1----:R-:W-:-:S05]  /*1aa0*/  FMUL R24, R23, R21 ;  /* 0x0000001517187220 */ /* 0x002fca0000400000 */
[----:B------:R-:W-:-:S05]  /*1ab0*/  F2FP.F16.F32.PACK_AB R18, RZ, R24 ;  /* 0x00000018ff12723e */ /* 0x000fca00000000ff */
[C---:B------:R-:W-:Y:S02]  /*1ac0*/  HSETP2.GEU.AND P1, PT, |R18|.reuse.H0_H0, 8.523464202880859375e-06, 8.523464202880859375e-06, PT ;  /* 0x008f008f12007434 */ /* 0x040fe40003f2ea00 */
[----:B------:R-:W-:-:S05]  /*1ad0*/  HSETP2.GT.AND P0, PT, |R18|.H0_H0, RZ.H0_H0, PT ;  /* 0x200000ff12007234 */ /* 0x000fca0003f04a00 */
[----:B------:R-:W-:-:S13]  /*1ae0*/  PLOP3.LUT P0, PT, P1, P0, PT, 0xf2, 0x2f ;  /* 0x00000000002f781c */ /* 0x000fda0000f01e72 */
[----:B------:R-:W-:-:S04]  /*1af0*/  @!P0 FFMA R22, -R20, R24, R23 ;  /* 0x0000001814168223 */ /* 0x000fc80000000117 */
[----:B------:R-:W-:-:S05]  /*1b00*/  @!P0 FFMA R22, R21, R22, R24 ;  /* 0x0000001615168223 */ /* 0x000fca0000000018 */
[----:B------:R-:W-:-:S05]  /*1b10*/  @!P0 F2FP.F16.F32.PACK_AB R18, RZ, R22 ;  /* 0x00000016ff12823e */ /* 0x000fca00000000ff */
[----:B------:R1:W-:Y:S02]  /*1b20*/  STG.E.U16 desc[UR8][R14.64], R18 ;  /* 0x000000120e007986 */ /* 0x0003e4000c101508 */
.L_x_37:
[----:B------:R-:W-:Y:S05]  /*1b30*/  BSYNC.RECONVERGENT B2 ;  /* 0x0000000000027941 */ /* 0x000fea0003800200 */
.L_x_36:
[----:B------:R-:W2:Y:S01]  /*1b40*/  LDCU UR4, c[0x0][0x388] ;  /* 0x00007100ff0477ac */ /* 0x000ea20008000800 */
[----:B0-----:R-:W-:-:S05]  /*1b50*/  IMAD R4, R19, UR7, R4 ;  /* 0x0000000713047c24 */ /* 0x001fca000f8e0204 */
[----:B--2---:R-:W-:-:S13]  /*1b60*/  ISETP.GE.AND P0, PT, R4, UR4, PT ;  /* 0x0000000404007c0c */ /* 0x004fda000bf06270 */
[----:B------:R-:W-:Y:S05]  /*1b70*/  @!P0 BRA `(.L_x_38) ;  /* 0xfffffffc00948947 */ /* 0x000fea000383ffff */
.L_x_35:
[----:B------:R-:W-:Y:S05]  /*1b80*/  BSYNC.RECONVERGENT B1 ;  /* 0x0000000000017941 */ /* 0x000fea0003800200 */
.L_x_34:
[----:B------:R-:W-:Y:S05]  /*1b90*/  BRA `(.L_x_39) ;  /* 0x0000000000707947 */ /* 0x000fea0003800000 */
.L_x_33:
[----:B------:R-:W0:Y:S01]  /*1ba0*/  LDCU UR4, c[0x0][0x388] ;  /* 0x00007100ff0477ac */ /* 0x000e220008000800 */
[----:B------:R-:W-:-:S05]  /*1bb0*/  VIADD R14, R4, 0x1 ;  /* 0x00000001040e7836 */ /* 0x000fca0000000000 */
[----:B0-----:R-:W-:-:S13]  /*1bc0*/  ISETP.GE.AND P0, PT, R14, UR4, PT ;  /* 0x000000040e007c0c */ /* 0x001fda000bf06270 */
[----:B------:R-:W-:Y:S05]  /*1bd0*/  @P0 BRA `(.L_x_39) ;  /* 0x0000000000600947 */ /* 0x000fea0003800000 */
[----:B------:R-:W0:Y:S01]  /*1be0*/  LDC R4, c[0x0][0x360] ;  /* 0x0000d800ff047b82 */ /* 0x000e220000000800 */
[----:B------:R-:W-:Y:S02]  /*1bf0*/  HADD2.F32 R16, -RZ, R16.H0_H0 ;  /* 0x20000010ff107230 */ /* 0x000fe40000004100 */
[----:B------:R-:W-:Y:S02]  /*1c00*/  IMAD.MOV.U32 R19, RZ, RZ, R14 ;  /* 0x000000ffff137224 */ /* 0x000fe400078e000e */
[----:B------:R1:W2:Y:S05]  /*1c10*/  MUFU.RCP R18, R16 ;  /* 0x0000001000127308 */ /* 0x0002aa0000001000 */
.L_x_40:
[----:B---3--:R-:W3:Y:S01]  /*1c20*/  LDCU.64 UR4, c[0x0][0x380] ;  /* 0x00007000ff0477ac */ /* 0x008ee20008000a00 */
[----:B------:R-:W-:-:S04]  /*1c30*/  IADD3 R15, P0, PT, R19, R12, RZ ;  /* 0x0000000c130f7210 */ /* 0x000fc80007f1e0ff */
[----:B------:R-:W-:Y:S02]  /*1c40*/  LEA.HI.X.SX32 R20, R19, R11, 0x1, P0 ;  /* 0x0000000b13147211 */ /* 0x000fe400000f0eff */
[C---:B---3--:R-:W-:Y:S01]  /*1c50*/  LEA R14, P0, R15.reuse, UR4, 0x1 ;  /* 0x000000040f0e7c11 */ /* 0x048fe2000f8008ff */
[----:B------:R-:W3:Y:S03]  /*1c60*/  LDCU UR4, c[0x0][0x388] ;  /* 0x00007100ff0477ac */ /* 0x000ee60008000800 */
[----:B------:R-:W-:-:S05]  /*1c70*/  LEA.HI.X R15, R15, UR5, R20, 0x1, P0 ;  /* 0x000000050f0f7c11 */ /* 0x000fca00080f0c14 */
[----:B------:R-:W4:Y:S01]  /*1c80*/  LDG.E.U16 R20, desc[UR8][R14.64] ;  /* 0x000000080e147981 */ /* 0x000f22000c1e1500 */
[----:B0-----:R-:W-:Y:S02]  /*1c90*/  IMAD R19, R4, UR7, R19 ;  /* 0x0000000704137c24 */ /* 0x001fe4000f8e0213 */
[----:B----4-:R-:W-:-:S05]  /*1ca0*/  HADD2.F32 R21, -RZ, R20.H0_H0 ;  /* 0x20000014ff157230 */ /* 0x010fca0000004100 */
[----:B--2---:R-:W-:-:S05]  /*1cb0*/  FMUL R23, R18, R21 ;  /* 0x0000001512177220 */ /* 0x004fca0000400000 */
[----:B------:R-:W-:-:S05]  /*1cc0*/  F2FP.F16.F32.PACK_AB R20, RZ, R23 ;  /* 0x00000017ff14723e */ /* 0x000fca00000000ff */
[C---:B------:R-:W-:Y:S02]  /*1cd0*/  HSETP2.GEU.AND P1, PT, |R20|.reuse.H0_H0, 8.523464202880859375e-06, 8.523464202880859375e-06, PT ;  /* 0x008f008f14007434 */ /* 0x040fe40003f2ea00 */
[----:B------:R-:W-:-:S05]  /*1ce0*/  HSETP2.GT.AND P0, PT, |R20|.H0_H0, RZ.H0_H0, PT ;  /* 0x200000ff14007234 */ /* 0x000fca0003f04a00 */
[----:B------:R-:W-:-:S13]  /*1cf0*/  PLOP3.LUT P0, PT, P1, P0, PT, 0xf2, 0x2f ;  /* 0x00000000002f781c */ /* 0x000fda0000f01e72 */
[----:B------:R-:W-:-:S04]  /*1d00*/  @!P0 FFMA R21, -R16, R23, R21 ;  /* 0x0000001710158223 */ /* 0x000fc80000000115 */
[----:B------:R-:W-:-:S05]  /*1d10*/  @!P0 FFMA R21, R18, R21, R23 ;  /* 0x0000001512158223 */ /* 0x000fca0000000017 */
[----:B------:R-:W-:Y:S02]  /*1d20*/  @!P0 F2FP.F16.F32.PACK_AB R20, RZ, R21 ;  /* 0x00000015ff14823e */ /* 0x000fe400000000ff */
[----:B---3--:R-:W-:-:S03]  /*1d30*/  ISETP.GE.AND P0, PT, R19, UR4, PT ;  /* 0x0000000413007c0c */ /* 0x008fc6000bf06270 */
[----:B------:R3:W-:Y:S10]  /*1d40*/  STG.E.U16 desc[UR8][R14.64], R20 ;  /* 0x000000140e007986 */ /* 0x0007f4000c101508 */
[----:B------:R-:W-:Y:S05]  /*1d50*/  @!P0 BRA `(.L_x_40) ;  /* 0xfffffffc00b08947 */ /* 0x000fea000383ffff */
.L_x_39:
[----:B------:R-:W-:Y:S05]  /*1d60*/  BSYNC.RECONVERGENT B0 ;  /* 0x0000000000007941 */ /* 0x000fea0003800200 */
.L_x_32:
[----:B------:R-:W-:-:S04]  /*1d70*/  ISETP.NE.U32.AND P0, PT, R6, RZ, PT ;  /* 0x000000ff0600720c */ /* 0x000fc80003f05070 */
[----:B------:R-:W-:-:S13]  /*1d80*/  ISETP.NE.AND.EX P0, PT, R7, RZ, PT, P0 ;  /* 0x000000ff0700720c */ /* 0x000fda0003f05300 */
[----:B------:R-:W-:Y:S05]  /*1d90*/  @P0 BRA `(.L_x_41) ;  /* 0x0000000000040947 */ /* 0x000fea0003800000 */
[----:B------:R-:W-:Y:S05]  /*1da0*/  BPT.TRAP 0x1 ;  /* 0x000000040000795c */ /* 0x000fea0000300000 */
.L_x_41:
[----:B------:R-:W-:Y:S01]  /*1db0*/  UMOV UR4, 0xffffffff ;  /* 0xffffffff00047882 */ /* 0x000fe20000000000 */
[----:B------:R-:W-:Y:S02]  /*1dc0*/  ISETP.NE.AND P0, PT, R10, RZ, PT ;  /* 0x000000ff0a00720c */ /* 0x000fe40003f05270 */
[----:B------:R-:W-:Y:S11]  /*1dd0*/  BRA.DIV UR4, `(.L_x_42) ;  /* 0x0000000e044c7947 */ /* 0x000ff6000b800000 */
[----:B------:R-:W-:Y:S06]  /*1de0*/  BAR.SYNC.DEFER_BLOCKING 0x0 ;  /* 0x0000000000007b1d */ /* 0x000fec0000010000 */
.L_x_76:
[----:B------:R-:W-:Y:S04]  /*1df0*/  BSSY B0, `(.L_x_43) ;  /* 0x0000023000007945 */ /* 0x000fe80003800000 */
[----:B------:R-:W-:Y:S05]  /*1e00*/  @P0 BRA `(.L_x_44) ;  /* 0x0000000000840947 */ /* 0x000fea0003800000 */
[----:B------:R-:W0:Y:S01]  /*1e10*/  S2R R4, SR_CTAID.Y ;  /* 0x0000000000047919 */ /* 0x000e220000002600 */
[----:B------:R-:W2:Y:S01]  /*1e20*/  LDCU UR4, c[0x0][0x374] ;  /* 0x00006e80ff0477ac */ /* 0x000ea20008000800 */
[----:B------:R-:W4:Y:S01]  /*1e30*/  S2R R10, SR_CTAID.Z ;  /* 0x00000000000a7919 */ /* 0x000f220000002700 */
[----:B------:R-:W5:Y:S01]  /*1e40*/  LDCU UR5, c[0x0][0x378] ;  /* 0x00006f00ff0577ac */ /* 0x000f620008000800 */
[----:B------:R-:W1:Y:S01]  /*1e50*/  S2R R13, SR_LANEID ;  /* 0x00000000000d7919 */ /* 0x000e620000000000 */
[----:B------:R-:W-:Y:S01]  /*1e60*/  VOTEU.ANY UR10, UPT, PT ;  /* 0x00000000000a7886 */ /* 0x000fe200038e0100 */
[----:B------:R-:W-:-:S04]  /*1e70*/  UIADD3 UR6, UPT, UPT, URZ, -UR7, URZ ;  /* 0x80000007ff067290 */ /* 0x000fc8000fffe0ff */
[----:B--2---:R-:W-:-:S04]  /*1e80*/  UIMAD UR4, UR6, UR4, URZ ;  /* 0x00000004060472a4 */ /* 0x004fc8000f8e02ff */
[----:B-----5:R-:W-:Y:S01]  /*1e90*/  UIMAD UR4, UR5, UR4, -0x7fffffff ;  /* 0x80000001050474a4 */ /* 0x020fe2000f8e0204 */
[----:B0-----:R-:W-:Y:S02]  /*1ea0*/  IMAD.IADD R4, R5, 0x1, R4 ;  /* 0x0000000105047824 */ /* 0x001fe400078e0204 */
[----:B----4-:R-:W-:Y:S02]  /*1eb0*/  IMAD.MOV R11, RZ, RZ, -R10 ;  /* 0x000000ffff0b7224 */ /* 0x010fe400078e0a0a */
[----:B------:R-:W1:Y:S03]  /*1ec0*/  FLO.U32 R10, UR10 ;  /* 0x0000000a000a7d00 */ /* 0x000e6600080e0000 */
[----:B------:R-:W-:-:S05]  /*1ed0*/  ISETP.NE.AND P1, PT, R4, R11, PT ;  /* 0x0000000b0400720c */ /* 0x000fca0003f25270 */
[----:B------:R-:W0:Y:S01]  /*1ee0*/  POPC R4, UR10 ;  /* 0x0000000a00047d09 */ /* 0x000e220008000000 */
[----:B-1----:R-:W-:-:S07]  /*1ef0*/  ISETP.EQ.U32.AND P0, PT, R10, R13, PT ;  /* 0x0000000d0a00720c */ /* 0x002fce0003f02070 */
        /* <DEDUP_REMOVED lines=8> */
[----:B0-----:R-:W-:-:S04]  /*1f80*/  LOP3.LUT R12, R12, UR10, RZ, 0xc0, !PT ;  /* 0x0000000a0c0c7c12 */ /* 0x001fc8000f8ec0ff */
[----:B------:R-:W0:Y:S01]  /*1f90*/  POPC R13, R12 ;  /* 0x0000000c000d7309 */ /* 0x000e220000000000 */
[----:B--2---:R-:W0:Y:S02]  /*1fa0*/  SHFL.IDX PT, R4, R11, R10, 0x1f ;  /* 0x00001f0a0b047589 */ /* 0x004e2400000e0000 */
[----:B0-----:R-:W-:-:S07]  /*1fb0*/  IMAD R4, R13, UR4, R4 ;  /* 0x000000040d047c24 */ /* 0x001fce000f8e0204 */
.L_x_45:
[----:B------:R-:W2:Y:S04]  /*1fc0*/  LD.E.STRONG.GPU R11, desc[UR8][R6.64+0x4] ;  /* 0x00000408060b7980 */ /* 0x000ea8000c10f900 */
[----:B--2---:R-:W-:Y:S01]  /*1fd0*/  CCTL.IVALL ;  /* 0x00000000ff00798f */ /* 0x004fe20002000000 */
[----:B------:R-:W-:Y:S05]  /*1fe0*/  YIELD ;  /* 0x0000000000007946 */ /* 0x000fea0003800000 */
[----:B------:R-:W-:-:S04]  /*1ff0*/  LOP3.LUT R11, R11, R4, RZ, 0x3c, !PT ;  /* 0x000000040b0b7212 */ /* 0x000fc800078e3cff */
[----:B------:R-:W-:-:S13]  /*2000*/  ISETP.GT.AND P0, PT, R11, -0x1, PT ;  /* 0xffffffff0b00780c */ /* 0x000fda0003f04270 */
[----:B------:R-:W-:Y:S05]  /*2010*/  @P0 BRA `(.L_x_45) ;  /* 0xfffffffc00e80947 */ /* 0x000fea000383ffff */
.L_x_44:
[----:B------:R-:W-:Y:S05]  /*2020*/  BSYNC B0 ;  /* 0x0000000000007941 */ /* 0x000fea0003800000 */
.L_x_43:
[----:B------:R-:W-:-:S03]  /*2030*/  UMOV UR4, 0xffffffff ;  /* 0xffffffff00047882 */ /* 0x000fc60000000000 */
[----:B------:R-:W-:Y:S05]  /*2040*/  BRA.DIV UR4, `(.L_x_46) ;  /* 0x0000000a04dc7947 */ /* 0x000fea000b800000 */
[----:B------:R-:W-:Y:S06]  /*2050*/  BAR.SYNC.DEFER_BLOCKING 0x0 ;  /* 0x0000000000007b1d */ /* 0x000fec0000010000 */
.L_x_79:
[----:B------:R-:W-:-:S04]  /*2060*/  ISETP.NE.AND P0, PT, R17, R2, PT ;  /* 0x000000021100720c */ /* 0x000fc80003f05270 */
[----:B------:R-:W-:-:S13]  /*2070*/  ISETP.NE.OR P0, PT, R5, RZ, !P0 ;  /* 0x000000ff0500720c */ /* 0x000fda0004705670 */
[----:B------:R-:W-:Y:S05]  /*2080*/  @P0 EXIT ;  /* 0x000000000000094d */ /* 0x000fea0003800000 */
[----:B------:R-:W0:Y:S01]  /*2090*/  LDC.64 R6, c[0x0][0x390] ;  /* 0x0000e400ff067b82 */ /* 0x000e220000000a00 */
[----:B------:R-:W-:-:S05]  /*20a0*/  IMAD.SHL.U32 R5, R0, 0x2, RZ ;  /* 0x0000000200057824 */ /* 0x000fca00078e00ff */
[----:B0-----:R-:W-:-:S13]  /*20b0*/  ISETP.GE.AND P0, PT, R5, R7, PT ;  /* 0x000000070500720c */ /* 0x001fda0003f06270 */
[----:B------:R-:W-:Y:S05]  /*20c0*/  @P0 EXIT ;  /* 0x000000000000094d */ /* 0x000fea0003800000 */
[----:B------:R-:W0:Y:S01]  /*20d0*/  LDC R0, c[0x0][0x360] ;  /* 0x0000d800ff007b82 */ /* 0x000e220000000800 */
[----:B------:R-:W-:Y:S02]  /*20e0*/  IMAD.IADD R5, R5, 0x1, R6 ;  /* 0x0000000105057824 */ /* 0x000fe400078e0206 */
[----:B------:R-:W-:-:S07]  /*20f0*/  IMAD.IADD R4, R6, 0x1, R7 ;  /* 0x0000000106047824 */ /* 0x000fce00078e0207 */
.L_x_50:
[----:B-1----:R-:W-:Y:S01]  /*2100*/  VIADD R17, R5, 0x1 ;  /* 0x0000000105117836 */ /* 0x002fe20000000000 */
[----:B------:R-:W-:Y:S04]  /*2110*/  BSSY.RECONVERGENT B0, `(.L_x_47) ;  /* 0x0000026000007945 */ /* 0x000fe80003800200 */
[----:B------:R-:W-:-:S13]  /*2120*/  ISETP.GE.AND P0, PT, R17, R4, PT ;  /* 0x000000041100720c */ /* 0x000fda0003f06270 */
[----:B--2---:R-:W-:Y:S05]  /*2130*/  @P0 BRA `(.L_x_48) ;  /* 0x00000000005c0947 */ /* 0x004fea0003800000 */
[----:B------:R-:W3:Y:S01]  /*2140*/  LDCU UR4, c[0x0][0x38c] ;  /* 0x00007180ff0477ac */ /* 0x000ee20008000800 */
[----:B------:R-:W2:Y:S01]  /*2150*/  LDCU.64 UR10, c[0x0][0x380] ;  /* 0x00007000ff0a77ac */ /* 0x000ea20008000a00 */
[----:B---3--:R-:W-:-:S04]  /*2160*/  IMAD.WIDE R20, R17, UR4, R2 ;  /* 0x0000000411147c25 */ /* 0x008fc8000f8e0202 */
[----:B------:R-:W-:Y:S01]  /*2170*/  IMAD.WIDE R22, R5, UR4, R8 ;  /* 0x0000000405167c25 */ /* 0x000fe2000f8e0208 */
[----:B--2---:R-:W-:-:S03]  /*2180*/  LEA R10, P1, R20, UR10, 0x1 ;  /* 0x0000000a140a7c11 */ /* 0x004fc6000f8208ff */
[----:B-1----:R-:W-:Y:S01]  /*2190*/  IMAD.WIDE R16, R17, UR4, R8 ;  /* 0x0000000411107c25 */ /* 0x002fe2000f8e0208 */
[----:B------:R-:W-:Y:S02]  /*21a0*/  LEA R12, P2, R22, UR10, 0x1 ;  /* 0x0000000a160c7c11 */ /* 0x000fe4000f8408ff */
[----:B------:R-:W-:Y:S01]  /*21b0*/  LEA.HI.X R11, R20, UR11, R21, 0x1, P1 ;  /* 0x0000000b140b7c11 */ /* 0x000fe200088f0c15 */
[----:B------:R-:W-:Y:S01]  /*21c0*/  IMAD.WIDE R18, R5, UR4, R2 ;  /* 0x0000000405127c25 */ /* 0x000fe2000f8e0202 */
[----:B------:R-:W-:Y:S02]  /*21d0*/  LEA R14, P3, R16, UR10, 0x1 ;  /* 0x0000000a100e7c11 */ /* 0x000fe4000f8608ff */
[----:B------:R-:W-:Y:S02]  /*21e0*/  LEA.HI.X R13, R22, UR11, R23, 0x1, P2 ;  /* 0x0000000b160d7c11 */ /* 0x000fe400090f0c17 */
[----:B------:R-:W-:Y:S02]  /*21f0*/  LEA R6, P0, R18, UR10, 0x1 ;  /* 0x0000000a12067c11 */ /* 0x000fe4000f8008ff */
[----:B------:R-:W-:Y:S01]  /*2200*/  LEA.HI.X R15, R16, UR11, R17, 0x1, P3 ;  /* 0x0000000b100f7c11 */ /* 0x000fe200098f0c11 */
[----:B------:R-:W2:Y:S01]  /*2210*/  LDG.E.U16 R21, desc[UR8][R12.64+-0x2] ;  /* 0xfffffe080c157981 */ /* 0x000ea2000c1e1500 */
[----:B------:R-:W-:-:S03]  /*2220*/  LEA.HI.X R7, R18, UR11, R19, 0x1, P0 ;  /* 0x0000000b12077c11 */ /* 0x000fc600080f0c13 */
[----:B------:R-:W3:Y:S04]  /*2230*/  LDG.E.U16 R23, desc[UR8][R14.64+-0x2] ;  /* 0xfffffe080e177981 */ /* 0x000ee8000c1e1500 */
[----:B------:R-:W4:Y:S04]  /*2240*/  LDG.E.U16 R17, desc[UR8][R6.64] ;  /* 0x0000000806117981 */ /* 0x000f28000c1e1500 */
[----:B------:R-:W5:Y:S04]  /*2250*/  LDG.E.U16 R19, desc[UR8][R10.64] ;  /* 0x000000080a137981 */ /* 0x000f68000c1e1500 */
[----:B--2---:R1:W-:Y:S04]  /*2260*/  STG.E.U16 desc[UR8][R6.64], R21 ;  /* 0x0000001506007986 */ /* 0x0043e8000c101508 */
[----:B---3--:R1:W-:Y:S04]  /*2270*/  STG.E.U16 desc[UR8][R10.64], R23 ;  /* 0x000000170a007986 */ /* 0x0083e8000c101508 */
[----:B----4-:R1:W-:Y:S04]  /*2280*/  STG.E.U16 desc[UR8][R12.64+-0x2], R17 ;  /* 0xfffffe110c007986 */ /* 0x0103e8000c101508 */
[----:B-----5:R1:W-:Y:S01]  /*2290*/  STG.E.U16 desc[UR8][R14.64+-0x2], R19 ;  /* 0xfffffe130e007986 */ /* 0x0203e2000c101508 */
[----:B------:R-:W-:Y:S05]  /*22a0*/  BRA `(.L_x_49) ;  /* 0x0000000000307947 */ /* 0x000fea0003800000 */
.L_x_48:
[----:B------:R-:W1:Y:S01]  /*22b0*/  LDCU UR4, c[0x0][0x38c] ;  /* 0x00007180ff0477ac */ /* 0x000e620008000800 */
[----:B------:R-:W2:Y:S01]  /*22c0*/  LDCU.64 UR10, c[0x0][0x380] ;  /* 0x00007000ff0a77ac */ /* 0x000ea20008000a00 */
[----:B-1-3--:R-:W-:-:S04]  /*22d0*/  IMAD.WIDE R14, R5, UR4, R8 ;  /* 0x00000004050e7c25 */ /* 0x00afc8000f8e0208 */
[----:B------:R-:W-:Y:S01]  /*22e0*/  IMAD.WIDE R6, R5, UR4, R2 ;  /* 0x0000000405067c25 */ /* 0x000fe2000f8e0202 */
[----:B--2---:R-:W-:Y:S02]  /*22f0*/  LEA R12, P1, R14, UR10, 0x1 ;  /* 0x0000000a0e0c7c11 */ /* 0x004fe4000f8208ff */
[----:B------:R-:W-:Y:S02]  /*2300*/  LEA R10, P0, R6, UR10, 0x1 ;  /* 0x0000000a060a7c11 */ /* 0x000fe4000f8008ff */
[----:B------:R-:W-:Y:S02]  /*2310*/  LEA.HI.X R13, R14, UR11, R15, 0x1, P1 ;  /* 0x0000000b0e0d7c11 */ /* 0x000fe400088f0c0f */
[----:B------:R-:W-:-:S03]  /*2320*/  LEA.HI.X R11, R6, UR11, R7, 0x1, P0 ;  /* 0x0000000b060b7c11 */ /* 0x000fc600080f0c07 */
[----:B------:R-:W2:Y:S04]  /*2330*/  LDG.E.U16 R15, desc[UR8][R12.64+-0x2] ;  /* 0xfffffe080c0f7981 */ /* 0x000ea8000c1e1500 */
[----:B------:R-:W3:Y:S04]  /*2340*/  LDG.E.U16 R7, desc[UR8][R10.64] ;  /* 0x000000080a077981 */ /* 0x000ee8000c1e1500 */
[----:B--2---:R2:W-:Y:S04]  /*2350*/  STG.E.U16 desc[UR8][R10.64], R15 ;  /* 0x0000000f0a007986 */ /* 0x0045e8000c101508 */
[----:B---3--:R2:W-:Y:S02]  /*2360*/  STG.E.U16 desc[UR8][R12.64+-0x2], R7 ;  /* 0xfffffe070c007986 */ /* 0x0085e4000c101508 */
.L_x_49:
[----:B------:R-:W-:Y:S05]  /*2370*/  BSYNC.RECONVERGENT B0 ;  /* 0x0000000000007941 */ /* 0x000fea0003800200 */
.L_x_47:
[----:B0-----:R-:W-:-:S05]  /*2380*/  IMAD R5, R0, 0x2, R5 ;  /* 0x0000000200057824 */ /* 0x001fca00078e0205 */
[----:B------:R-:W-:-:S13]  /*2390*/  ISETP.GE.AND P0, PT, R5, R4, PT ;  /* 0x000000040500720c */ /* 0x000fda0003f06270 */
[----:B------:R-:W-:Y:S05]  /*23a0*/  @!P0 BRA `(.L_x_50) ;  /* 0xfffffffc00548947 */ /* 0x000fea000383ffff */
[----:B------:R-:W-:Y:S05]  /*23b0*/  EXIT ;  /* 0x000000000000794d */ /* 0x000fea0003800000 */
.L_x_10:
[----:B------:R-:W-:Y:S02]  /*23c0*/  IMAD.MOV.U32 R16, RZ, RZ, R10 ;  /* 0x000000ffff107224 */ /* 0x000fe400078e000a */
[----:B------:R-:W-:Y:S02]  /*23d0*/  IMAD.MOV.U32 R18, RZ, RZ, 0x10 ;  /* 0x00000010ff127424 */ /* 0x000fe400078e00ff */
[----:B------:R-:W-:Y:S02]  /*23e0*/  IMAD.MOV.U32 R21, RZ, RZ, 0x1f ;  /* 0x0000001fff157424 */ /* 0x000fe400078e00ff */
[----:B------:R-:W-:-:S07]  /*23f0*/  IMAD.MOV.U32 R11, RZ, RZ, -0x1 ;  /* 0xffffffffff0b7424 */ /* 0x000fce00078e00ff */
[----:B------:R-:W-:Y:S05]  /*2400*/  WARPSYNC.COLLECTIVE R11, `(.L_x_51) ;  /* 0x000000000b087348 */ /* 0x000fea0003c00000 */
[----:B------:R0:W1:Y:S02]  /*2410*/  SHFL.DOWN P1, R14, R16, R18, R21 ;  /* 0x08000012100e7389 */ /* 0x0000640000020015 */
[----:B01----:R-:W-:Y:S05]  /*2420*/  ENDCOLLECTIVE ;  /* 0x000000000000791b */ /* 0x003fea0003800000 */
.L_x_51:
[----:B------:R-:W-:Y:S02]  /*2430*/  IMAD.MOV.U32 R16, RZ, RZ, R7 ;  /* 0x000000ffff107224 */ /* 0x000fe400078e0007 */
[----:B------:R-:W-:-:S07]  /*2440*/  IMAD.MOV.U32 R13, RZ, RZ, R14 ;  /* 0x000000ffff0d7224 */ /* 0x000fce00078e000e */
[----:B------:R-:W-:Y:S05]  /*2450*/  WARPSYNC.COLLECTIVE R11, `(.L_x_52) ;  /* 0x000000000b087348 */ /* 0x000fea0003c00000 */
[----:B------:R0:W1:Y:S02]  /*2460*/  SHFL.DOWN P1, R14, R16, R18, R21 ;  /* 0x08000012100e7389 */ /* 0x0000640000020015 */
[----:B01----:R-:W-:Y:S05]  /*2470*/  ENDCOLLECTIVE ;  /* 0x000000000000791b */ /* 0x003fea0003800000 */
.L_x_52:
[----:B------:R-:W-:-:S05]  /*2480*/  HSETP2.GT.AND P2, PT, R13.H0_H0, R6.H0_H0, PT ;  /* 0x200000060d007234 */ /* 0x000fca0003f44800 */
[----:B------:R-:W-:-:S04]  /*2490*/  SEL R13, R6, R13, !P2 ;  /* 0x0000000d060d7207 */ /* 0x000fc80005000000 */
[----:B------:R-:W-:Y:S01]  /*24a0*/  PRMT R10, R13, 0x5410, R13 ;  /* 0x000054100d0a7816 */ /* 0x000fe2000000000d */
[----:B------:R-:W-:-:S04]  /*24b0*/  IMAD.MOV.U32 R18, RZ, RZ, 0x8 ;  /* 0x00000008ff127424 */ /* 0x000fc800078e00ff */
[----:B------:R-:W-:Y:S02]  /*24c0*/  IMAD.MOV.U32 R16, RZ, RZ, R10 ;  /* 0x000000ffff107224 */ /* 0x000fe400078e000a */
[----:B------:R-:W-:-:S07]  /*24d0*/  IMAD.MOV.U32 R6, RZ, RZ, R14 ;  /* 0x000000ffff067224 */ /* 0x000fce00078e000e */
[----:B------:R-:W-:Y:S05]  /*24e0*/  WARPSYNC.COLLECTIVE R11, `(.L_x_53) ;  /* 0x000000000b087348 */ /* 0x000fea0003c00000 */
[----:B------:R0:W1:Y:S02]  /*24f0*/  SHFL.DOWN P1, R14, R16, R18, R21 ;  /* 0x08000012100e7389 */ /* 0x0000640000020015 */
[----:B01----:R-:W-:Y:S05]  /*2500*/  ENDCOLLECTIVE ;  /* 0x000000000000791b */ /* 0x003fea0003800000 */
.L_x_53:
[----:B------:R-:W-:-:S05]  /*2510*/  SEL R6, R7, R6, !P2 ;  /* 0x0000000607067207 */ /* 0x000fca0005000000 */
[----:B------:R-:W-:Y:S02]  /*2520*/  IMAD.MOV.U32 R16, RZ, RZ, R6 ;  /* 0x000000ffff107224 */ /* 0x000fe400078e0006 */
[----:B------:R-:W-:-:S07]  /*2530*/  IMAD.MOV.U32 R12, RZ, RZ, R14 ;  /* 0x000000ffff0c7224 */ /* 0x000fce00078e000e */
[----:B------:R-:W-:Y:S05]  /*2540*/  WARPSYNC.COLLECTIVE R11, `(.L_x_54) ;  /* 0x000000000b087348 */ /* 0x000fea0003c00000 */
[----:B------:R0:W1:Y:S02]  /*2550*/  SHFL.DOWN P1, R14, R16, R18, R21 ;  /* 0x08000012100e7389 */ /* 0x0000640000020015 */
[----:B01----:R-:W-:Y:S05]  /*2560*/  ENDCOLLECTIVE ;  /* 0x000000000000791b */ /* 0x003fea0003800000 */
.L_x_54:
        /* <DEDUP_REMOVED lines=9> */
.L_x_55:
[----:B------:R-:W-:-:S05]  /*2600*/  SEL R13, R6, R13, !P3 ;  /* 0x0000000d060d7207 */ /* 0x000fca0005800000 */
[----:B------:R-:W-:Y:S02]  /*2610*/  IMAD.MOV.U32 R16, RZ, RZ, R13 ;  /* 0x000000ffff107224 */ /* 0x000fe400078e000d */
[----:B------:R-:W-:-:S07]  /*2620*/  IMAD.MOV.U32 R15, RZ, RZ, R14 ;  /* 0x000000ffff0f7224 */ /* 0x000fce00078e000e */
[----:B------:R-:W-:Y:S05]  /*2630*/  WARPSYNC.COLLECTIVE R11, `(.L_x_56) ;  /* 0x000000000b087348 */ /* 0x000fea0003c00000 */
[----:B------:R0:W1:Y:S02]  /*2640*/  SHFL.DOWN P1, R14, R16, R18, R21 ;  /* 0x08000012100e7389 */ /* 0x0000640000020015 */
[----:B01----:R-:W-:Y:S05]  /*2650*/  ENDCOLLECTIVE ;  /* 0x000000000000791b */ /* 0x003fea0003800000 */
.L_x_56:
        /* <DEDUP_REMOVED lines=9> */
.L_x_57:
[----:B------:R-:W-:-:S05]  /*26f0*/  SEL R10, R13, R10, !P2 ;  /* 0x0000000a0d0a7207 */ /* 0x000fca0005000000 */
[----:B------:R-:W-:Y:S02]  /*2700*/  IMAD.MOV.U32 R16, RZ, RZ, R10 ;  /* 0x000000ffff107224 */ /* 0x000fe400078e000a */
[----:B------:R-:W-:-:S07]  /*2710*/  IMAD.MOV.U32 R15, RZ, RZ, R14 ;  /* 0x000000ffff0f7224 */ /* 0x000fce00078e000e */
[----:B------:R-:W-:Y:S05]  /*2720*/  WARPSYNC.COLLECTIVE R11, `(.L_x_58) ;  /* 0x000000000b087348 */ /* 0x000fea0003c00000 */
[----:B------:R0:W1:Y:S02]  /*2730*/  SHFL.DOWN P1, R14, R16, R18, R21 ;  /* 0x08000012100e7389 */ /* 0x0000640000020015 */
[----:B01----:R-:W-:Y:S05]  /*2740*/  ENDCOLLECTIVE ;  /* 0x000000000000791b */ /* 0x003fea0003800000 */
.L_x_58:
        /* <DEDUP_REMOVED lines=9> */
.L_x_59:
[----:B------:R-:W-:-:S05]  /*27e0*/  SEL R17, R10, R17, !P2 ;  /* 0x000000110a117207 */ /* 0x000fca0005000000 */
[----:B------:R-:W-:Y:S02]  /*27f0*/  IMAD.MOV.U32 R16, RZ, RZ, R17 ;  /* 0x000000ffff107224 */ /* 0x000fe400078e0011 */
[----:B------:R-:W-:-:S07]  /*2800*/  IMAD.MOV.U32 R13, RZ, RZ, R14 ;  /* 0x000000ffff0d7224 */ /* 0x000fce00078e000e */
[----:B------:R-:W-:Y:S05]  /*2810*/  WARPSYNC.COLLECTIVE R11, `(.L_x_60) ;  /* 0x000000000b087348 */ /* 0x000fea0003c00000 */
[----:B------:R0:W1:Y:S02]  /*2820*/  SHFL.DOWN P1, R14, R16, R18, R21 ;  /* 0x08000012100e7389 */ /* 0x0000640000020015 */
[----:B01----:R-:W-:Y:S05]  /*2830*/  ENDCOLLECTIVE ;  /* 0x000000000000791b */ /* 0x003fea0003800000 */
.L_x_60:
[----:B------:R-:W-:Y:S05]  /*2840*/  BRA `(.L_x_61) ;  /* 0xffffffe400447947 */ /* 0x000fea000383ffff */
.L_x_12:
[----:B------:R-:W-:Y:S01]  /*2850*/  BSSY B0, `(.L_x_62) ;  /* 0x0000009000007945 */ /* 0x000fe20003800000 */
[----:B------:R-:W-:Y:S01]  /*2860*/  CS2R R12, SRZ ;  /* 0x00000000000c7805 */ /* 0x000fe2000001ff00 */
[----:B------:R-:W-:-:S07]  /*2870*/  IMAD.MOV.U32 R11, RZ, RZ, -0x1 ;  /* 0xffffffffff0b7424 */ /* 0x000fce00078e00ff */
[----:B------:R-:W-:Y:S05]  /*2880*/  WARPSYNC.COLLECTIVE.ALL `(.L_x_63) ;  /* 0x0000000000147948 */ /* 0x000fea0003c00000 */
[----:B------:R-:W-:-:S04]  /*2890*/  SHF.L.U32 R13, R13, 0x10, RZ ;  /* 0x000000100d0d7819 */ /* 0x000fc800000006ff */
[----:B------:R-:W-:-:S05]  /*28a0*/  LOP3.LUT R13, R13, 0xf, R12, 0xf8, !PT ;  /* 0x0000000f0d0d7812 */ /* 0x000fca00078ef80c */
[----:B------:R0:W-:Y:S02]  /*28b0*/  BAR.SYNC.DEFER_BLOCKING R13, R13 ;  /* 0x0000000d0000731d */ /* 0x0001e40000010000 */
[----:B0-----:R-:W-:-:S04]  /*28c0*/  SHF.R.U32 R13, R13, 0x10, RZ ;  /* 0x000000100d0d7819 */ /* 0x001fc800000016ff */
[----:B------:R-:W-:Y:S05]  /*28d0*/  ENDCOLLECTIVE ;  /* 0x000000000000791b */ /* 0x000fea0003800000 */
.L_x_63:
[----:B------:R-:W-:Y:S05]  /*28e0*/  BSYNC B0 ;  /* 0x0000000000007941 */ /* 0x000fea0003800000 */
.L_x_62:
[----:B------:R-:W-:Y:S05]  /*28f0*/  BRA `(.L_x_64) ;  /* 0xffffffe400747947 */ /* 0x000fea000383ffff */
.L_x_16:
        /* <DEDUP_REMOVED lines=9> */
.L_x_66:
[----:B------:R-:W-:Y:S05]  /*2990*/  BSYNC B0 ;  /* 0x0000000000007941 */ /* 0x000fea0003800000 */
.L_x_65:
[----:B------:R-:W-:Y:S05]  /*29a0*/  BRA `(.L_x_67) ;  /* 0xffffffe400f47947 */ /* 0x000fea000383ffff */
.L_x_27:
[----:B------:R-:W-:Y:S01]  /*29b0*/  BSSY B0, `(.L_x_68) ;  /* 0x0000009000007945 */ /* 0x000fe20003800000 */
[----:B-1----:R-:W-:Y:S01]  /*29c0*/  CS2R R12, SRZ ;  /* 0x00000000000c7805 */ /* 0x002fe2000001ff00 */
[----:B------:R-:W-:-:S07]  /*29d0*/  IMAD.MOV.U32 R11, RZ, RZ, -0x1 ;  /* 0xffffffffff0b7424 */ /* 0x000fce00078e00ff */
[----:B0-----:R-:W-:Y:S05]  /*29e0*/  WARPSYNC.COLLECTIVE.ALL `(.L_x_69) ;  /* 0x0000000000147948 */ /* 0x001fea0003c00000 */
[----:B------:R-:W-:-:S04]  /*29f0*/  SHF.L.U32 R13, R13, 0x10, RZ ;  /* 0x000000100d0d7819 */ /* 0x000fc800000006ff */
[----:B------:R-:W-:-:S05]  /*2a00*/  LOP3.LUT R13, R13, 0xf, R12, 0xf8, !PT ;  /* 0x0000000f0d0d7812 */ /* 0x000fca00078ef80c */
[----:B------:R1:W-:Y:S02]  /*2a10*/  BAR.SYNC.DEFER_BLOCKING R13, R13 ;  /* 0x0000000d0000731d */ /* 0x0003e40000010000 */
[----:B-1----:R-:W-:-:S04]  /*2a20*/  SHF.R.U32 R13, R13, 0x10, RZ ;  /* 0x000000100d0d7819 */ /* 0x002fc800000016ff */
[----:B0-----:R-:W-:Y:S05]  /*2a30*/  ENDCOLLECTIVE ;  /* 0x000000000000791b */ /* 0x001fea0003800000 */
.L_x_69:
[----:B------:R-:W-:Y:S05]  /*2a40*/  BSYNC B0 ;  /* 0x0000000000007941 */ /* 0x000fea0003800000 */
.L_x_68:
[----:B------:R-:W-:Y:S05]  /*2a50*/  BRA `(.L_x_70) ;  /* 0xffffffe800d47947 */ /* 0x000fea000383ffff */
.L_x_31:
        /* <DEDUP_REMOVED lines=9> */
.L_x_72:
[----:B------:R-:W-:Y:S05]  /*2af0*/  BSYNC B0 ;  /* 0x0000000000007941 */ /* 0x000fea0003800000 */
.L_x_71:
[----:B------:R-:W-:Y:S05]  /*2b00*/  BRA `(.L_x_73) ;  /* 0xffffffec00447947 */ /* 0x000fea000383ffff */
.L_x_42:
[----:B------:R-:W-:Y:S01]  /*2b10*/  BSSY B0, `(.L_x_74) ;  /* 0x0000009000007945 */ /* 0x000fe20003800000 */
[----:B------:R-:W-:Y:S01]  /*2b20*/  CS2R R12, SRZ ;  /* 0x00000000000c7805 */ /* 0x000fe2000001ff00 */
[----:B------:R-:W-:-:S07]  /*2b30*/  IMAD.MOV.U32 R11, RZ, RZ, -0x1 ;  /* 0xffffffffff0b7424 */ /* 0x000fce00078e00ff */
[----:B-1-3--:R-:W-:Y:S05]  /*2b40*/  WARPSYNC.COLLECTIVE.ALL `(.L_x_75) ;  /* 0x0000000000147948 */ /* 0x00afea0003c00000 */
[----:B------:R-:W-:-:S04]  /*2b50*/  SHF.L.U32 R13, R13, 0x10, RZ ;  /* 0x000000100d0d7819 */ /* 0x000fc800000006ff */
[----:B------:R-:W-:-:S05]  /*2b60*/  LOP3.LUT R13, R13, 0xf, R12, 0xf8, !PT ;  /* 0x0000000f0d0d7812 */ /* 0x000fca00078ef80c */
[----:B------:R0:W-:Y:S02]  /*2b70*/  BAR.SYNC.DEFER_BLOCKING R13, R13 ;  /* 0x0000000d0000731d */ /* 0x0001e40000010000 */
[----:B0-----:R-:W-:-:S04]  /*2b80*/  SHF.R.U32 R13, R13, 0x10, RZ ;  /* 0x000000100d0d7819 */ /* 0x001fc800000016ff */
[----:B-1-3--:R-:W-:Y:S05]  /*2b90*/  ENDCOLLECTIVE ;  /* 0x000000000000791b */ /* 0x00afea0003800000 */
.L_x_75:
[----:B------:R-:W-:Y:S05]  /*2ba0*/  BSYNC B0 ;  /* 0x0000000000007941 */ /* 0x000fea0003800000 */
.L_x_74:
[----:B------:R-:W-:Y:S05]  /*2bb0*/  BRA `(.L_x_76) ;  /* 0xfffffff0008c7947 */ /* 0x000fea000383ffff */
.L_x_46:
        /* <DEDUP_REMOVED lines=9> */
.L_x_78:
[----:B------:R-:W-:Y:S05]  /*2c50*/  BSYNC B0 ;  /* 0x0000000000007941 */ /* 0x000fea0003800000 */
.L_x_77:
[----:B------:R-:W-:Y:S05]  /*2c60*/  BRA `(.L_x_79) ;  /* 0xfffffff000fc7947 */ /* 0x000fea000383ffff */
.L_x_80:
        /* <DEDUP_REMOVED lines=9> */
.L_x_82:


//--------------------- .nv.shared._Z23panel_update_kernel_vecP6__halfiiiii --------------------------
	.section	.nv.shared._Z23panel_update_kernel_vecP6__halfiiiii,"aw",@nobits
	.sectionflags	@""
	.align	16
	.zero		1024


//--------------------- .nv.shared.reserved.0     --------------------------
	.section	.nv.shared.reserved.0,"aw",@nobits
	.weak		__nv_reservedSMEM_offset_0_alias
	.size		__nv_reservedSMEM_offset_0_alias, 0, 64
	.other		__nv_reservedSMEM_offset_0_alias,@"STO_CUDA_RESERVED_SHARED STV_DEFAULT"
__nv_reservedSMEM_offset_0_alias:
	.zero		0
	.zero		64


//--------------------- .nv.shared._Z41panel_pivot_prescale_and_swap_coop_kernelP6__halfiiiiiS0_PiiS1_ --------------------------
	.section	.nv.shared._Z41panel_pivot_prescale_and_swap_coop_kernelP6__halfiiiiiS0_PiiS1_,"aw",@nobits
	.sectionflags	@""
	.align	16
	.zero		1024


//--------------------- .nv.constant0._Z23panel_update_kernel_vecP6__halfiiiii --------------------------
	.section	.nv.constant0._Z23panel_update_kernel_vecP6__halfiiiii,"a",@progbits
	.sectionflags	@""
	.align	4
.nv.constant0._Z23panel_update_kernel_vecP6__halfiiiii:
	.zero		924


//--------------------- .nv.constant0._Z41panel_pivot_prescale_and_swap_coop_kernelP6__halfiiiiiS0_PiiS1_ --------------------------
	.section	.nv.constant0._Z41panel_pivot_prescale_and_swap_coop_kernelP6__halfiiiiiS0_PiiS1_,"a",@progbits
	.sectionflags	@""
	.align	4
.nv.constant0._Z41panel_pivot_prescale_and_swap_coop_kernelP6__halfiiiiiS0_PiiS1_:
	.zero		960


//--------------------- SYMBOLS --------------------------

	.type		.nv.reservedSmem.offset0,@object
	.size		.nv.reservedSmem.offset0,0x4
	.type		.nv.reservedSmem.cap,@object
	.size		.nv.reservedSmem.cap,0x4
